	.target	sm_100a

	.elftype	@"ET_EXEC"


//--------------------- .note.nv.tkinfo           --------------------------
	.section	.note.nv.tkinfo,"",@"SHT_NOTE"
	.sectionflags	@"SHF_NOTE_NV_TKINFO"
	.tkinfo
        /*0018*/ 	.word	0x00000002
        /*0030*/ 	.string	""
        /*0030*/ 	.string	"ptxas"
        /*0030*/ 	.string	"Cuda compilation tools, release 13.0, V13.0.88"
        /*0030*/ 	.string	"Build cuda_13.0.r13.0/compiler.36424714_0"
        /*0030*/ 	.string	"-arch sm_100a -m 64 "



//--------------------- .note.nv.cuinfo           --------------------------
	.section	.note.nv.cuinfo,"",@"SHT_NOTE"
	.sectionflags	@"SHF_NOTE_NV_CUINFO"
        /*0018*/ 	.short	0x0002
        /*001a*/ 	.short	0x0064
        /*001c*/ 	.short	0x0082
	.zero		2


//--------------------- .nv.info                  --------------------------
	.section	.nv.info,"",@"SHT_CUDA_INFO"
	.align	4


	//----- nvinfo : EIATTR_REGCOUNT
	.align		4
        /*0000*/ 	.byte	0x04, 0x2f
        /*0002*/ 	.short	(.L_19 - .L_18)
	.align		4
.L_18:
        /*0004*/ 	.word	index@(_ZN7cutlass13device_kernelINS_4gemm6kernel13GemmUniversalIN4cute5tupleIJiiiiEEENS1_10collective13CollectiveMmaINS1_35MainloopSm100TmaUmmaWarpSpecializedILi4ELi2ELi4ENS5_IJNS4_1CILi1EEESB_SB_EEEEENS5_IJNSA_ILi128EEENSA_ILi64EEESF_EEENS_10tfloat32_tENS5_IJlSB_lEEESH_SI_NS4_8TiledMMAINS4_8MMA_AtomIJNS4_17SM100_MMA_TF32_SSISH_SH_fLi128ELi64ELNS4_4UMMA5MajorE0ELSN_0ELNSM_7ScaleInE0ELSO_0EEEEEENS4_6LayoutISC_NS5_IJNSA_ILi0EEESS_SS_EEEEENS5_IJNS4_10UnderscoreESV_SV_EEEEENS4_13SM90_TMA_LOADENS4_14ComposedLayoutINS4_7SwizzleILi3ELi4ELi3EEENS4_18smem_ptr_flag_bitsILi32EEENSR_INS5_IJNSA_ILi8EEENSA_ILi32EEEEEENS5_IJS15_SB_EEEEEEEvNS4_8identityESY_S19_vS1A_EENS_8epilogue10collective18CollectiveEpilogueINS1C_23Sm100TmaWarpSpecializedILi4ELi2ELi16ELb1ELb0EEEJSG_NS5_IJNSR_ISE_SB_EENSR_INSA_ILi16EEESB_EEEEESH_SI_SH_SI_NS1C_6fusion15FusionCallbacksIS1G_NS1L_17LinearCombinationISH_fSH_fLNS_15FloatRoundStyleE2EEESG_S1K_JEEENS4_5SM1004TMEM4LOAD26SM100_TMEM_LOAD_32dp32b16xESY_NSZ_INS10_ILi2ELi4ELi3EEES13_NSR_INS5_IJS14_S1I_EEENS5_IJS1I_SB_EEEEEEENS4_39AutoVectorizingCopyWithAssumedAlignmentILi128EEENS4_14SM90_TMA_STOREES1Z_S21_S21_EEEvvEEEEvNT_6ParamsE)
        /*0008*/ 	.word	0x00000060


	//----- nvinfo : EIATTR_FRAME_SIZE
	.align		4
.L_19:
        /*000c*/ 	.byte	0x04, 0x11
        /*000e*/ 	.short	(.L_21 - .L_20)
	.align		4
.L_20:
        /*0010*/ 	.word	index@($__internal_2_$__cuda_sm10x_tcgen05_guardrail_trap_unallocated_columns_being_dealloced)
        /*0014*/ 	.word	0x00000000


	//----- nvinfo : EIATTR_FRAME_SIZE
	.align		4
.L_21:
        /*0018*/ 	.byte	0x04, 0x11
        /*001a*/ 	.short	(.L_23 - .L_22)
	.align		4
.L_22:
        /*001c*/ 	.word	index@($__internal_1_$__cuda_sm10x_tcgen05_guardrail_trap_phase_invalid_during_alloc)
        /*0020*/ 	.word	0x00000000


	//----- nvinfo : EIATTR_FRAME_SIZE
	.align		4
.L_23:
        /*0024*/ 	.byte	0x04, 0x11
        /*0026*/ 	.short	(.L_25 - .L_24)
	.align		4
.L_24:
        /*0028*/ 	.word	index@($__internal_0_$__cuda_sm10x_tcgen05_guardrail_trap_col_being_dealloced_not_returned_by_alloc)
        /*002c*/ 	.word	0x00000000


	//----- nvinfo : EIATTR_FRAME_SIZE
	.align		4
.L_25:
        /*0030*/ 	.byte	0x04, 0x11
        /*0032*/ 	.short	(.L_27 - .L_26)
	.align		4
.L_26:
        /*0034*/ 	.word	index@(_ZN7cutlass13device_kernelINS_4gemm6kernel13GemmUniversalIN4cute5tupleIJiiiiEEENS1_10collective13CollectiveMmaINS1_35MainloopSm100TmaUmmaWarpSpecializedILi4ELi2ELi4ENS5_IJNS4_1CILi1EEESB_SB_EEEEENS5_IJNSA_ILi128EEENSA_ILi64EEESF_EEENS_10tfloat32_tENS5_IJlSB_lEEESH_SI_NS4_8TiledMMAINS4_8MMA_AtomIJNS4_17SM100_MMA_TF32_SSISH_SH_fLi128ELi64ELNS4_4UMMA5MajorE0ELSN_0ELNSM_7ScaleInE0ELSO_0EEEEEENS4_6LayoutISC_NS5_IJNSA_ILi0EEESS_SS_EEEEENS5_IJNS4_10UnderscoreESV_SV_EEEEENS4_13SM90_TMA_LOADENS4_14ComposedLayoutINS4_7SwizzleILi3ELi4ELi3EEENS4_18smem_ptr_flag_bitsILi32EEENSR_INS5_IJNSA_ILi8EEENSA_ILi32EEEEEENS5_IJS15_SB_EEEEEEEvNS4_8identityESY_S19_vS1A_EENS_8epilogue10collective18CollectiveEpilogueINS1C_23Sm100TmaWarpSpecializedILi4ELi2ELi16ELb1ELb0EEEJSG_NS5_IJNSR_ISE_SB_EENSR_INSA_ILi16EEESB_EEEEESH_SI_SH_SI_NS1C_6fusion15FusionCallbacksIS1G_NS1L_17LinearCombinationISH_fSH_fLNS_15FloatRoundStyleE2EEESG_S1K_JEEENS4_5SM1004TMEM4LOAD26SM100_TMEM_LOAD_32dp32b16xESY_NSZ_INS10_ILi2ELi4ELi3EEES13_NSR_INS5_IJS14_S1I_EEENS5_IJS1I_SB_EEEEEEENS4_39AutoVectorizingCopyWithAssumedAlignmentILi128EEENS4_14SM90_TMA_STOREES1Z_S21_S21_EEEvvEEEEvNT_6ParamsE)
        /*0038*/ 	.word	0x00000000


	//----- nvinfo : EIATTR_MIN_STACK_SIZE
	.align		4
.L_27:
        /*003c*/ 	.byte	0x04, 0x12
        /*003e*/ 	.short	(.L_29 - .L_28)
	.align		4
.L_28:
        /*0040*/ 	.word	index@(_ZN7cutlass13device_kernelINS_4gemm6kernel13GemmUniversalIN4cute5tupleIJiiiiEEENS1_10collective13CollectiveMmaINS1_35MainloopSm100TmaUmmaWarpSpecializedILi4ELi2ELi4ENS5_IJNS4_1CILi1EEESB_SB_EEEEENS5_IJNSA_ILi128EEENSA_ILi64EEESF_EEENS_10tfloat32_tENS5_IJlSB_lEEESH_SI_NS4_8TiledMMAINS4_8MMA_AtomIJNS4_17SM100_MMA_TF32_SSISH_SH_fLi128ELi64ELNS4_4UMMA5MajorE0ELSN_0ELNSM_7ScaleInE0ELSO_0EEEEEENS4_6LayoutISC_NS5_IJNSA_ILi0EEESS_SS_EEEEENS5_IJNS4_10UnderscoreESV_SV_EEEEENS4_13SM90_TMA_LOADENS4_14ComposedLayoutINS4_7SwizzleILi3ELi4ELi3EEENS4_18smem_ptr_flag_bitsILi32EEENSR_INS5_IJNSA_ILi8EEENSA_ILi32EEEEEENS5_IJS15_SB_EEEEEEEvNS4_8identityESY_S19_vS1A_EENS_8epilogue10collective18CollectiveEpilogueINS1C_23Sm100TmaWarpSpecializedILi4ELi2ELi16ELb1ELb0EEEJSG_NS5_IJNSR_ISE_SB_EENSR_INSA_ILi16EEESB_EEEEESH_SI_SH_SI_NS1C_6fusion15FusionCallbacksIS1G_NS1L_17LinearCombinationISH_fSH_fLNS_15FloatRoundStyleE2EEESG_S1K_JEEENS4_5SM1004TMEM4LOAD26SM100_TMEM_LOAD_32dp32b16xESY_NSZ_INS10_ILi2ELi4ELi3EEES13_NSR_INS5_IJS14_S1I_EEENS5_IJS1I_SB_EEEEEEENS4_39AutoVectorizingCopyWithAssumedAlignmentILi128EEENS4_14SM90_TMA_STOREES1Z_S21_S21_EEEvvEEEEvNT_6ParamsE)
        /*0044*/ 	.word	0x00000000
.L_29:


//--------------------- .nv.compat                --------------------------
	.section	.nv.compat,"",@"SHT_CUDA_COMPAT_INFO"
	.align	4
        /*0000*/ 	.byte	0x02, 0x09, 0x01, 0x00, 0x02, 0x02, 0x02, 0x00, 0x02, 0x05, 0x05, 0x00, 0x03, 0x07, 0x01, 0x01
        /*0010*/ 	.byte	0x02, 0x03, 0x01, 0x00, 0x02, 0x06, 0x01, 0x00, 0x04, 0x0b, 0x08, 0x00, 0x09, 0x00, 0x00, 0x00
        /*0020*/ 	.byte	0x00, 0x00, 0x00, 0x00


//--------------------- .nv.info._ZN7cutlass13device_kernelINS_4gemm6kernel13GemmUniversalIN4cute5tupleIJiiiiEEENS1_10collective13CollectiveMmaINS1_35MainloopSm100TmaUmmaWarpSpecializedILi4ELi2ELi4ENS5_IJNS4_1CILi1EEESB_SB_EEEEENS5_IJNSA_ILi128EEENSA_ILi64EEESF_EEENS_10tfloat32_tENS5_IJlSB_lEEESH_SI_NS4_8TiledMMAINS4_8MMA_AtomIJNS4_17SM100_MMA_TF32_SSISH_SH_fLi128ELi64ELNS4_4UMMA5MajorE0ELSN_0ELNSM_7ScaleInE0ELSO_0EEEEEENS4_6LayoutISC_NS5_IJNSA_ILi0EEESS_SS_EEEEENS5_IJNS4_10UnderscoreESV_SV_EEEEENS4_13SM90_TMA_LOADENS4_14ComposedLayoutINS4_7SwizzleILi3ELi4ELi3EEENS4_18smem_ptr_flag_bitsILi32EEENSR_INS5_IJNSA_ILi8EEENSA_ILi32EEEEEENS5_IJS15_SB_EEEEEEEvNS4_8identityESY_S19_vS1A_EENS_8epilogue10collective18CollectiveEpilogueINS1C_23Sm100TmaWarpSpecializedILi4ELi2ELi16ELb1ELb0EEEJSG_NS5_IJNSR_ISE_SB_EENSR_INSA_ILi16EEESB_EEEEESH_SI_SH_SI_NS1C_6fusion15FusionCallbacksIS1G_NS1L_17LinearCombinationISH_fSH_fLNS_15FloatRoundStyleE2EEESG_S1K_JEEENS4_5SM1004TMEM4LOAD26SM100_TMEM_LOAD_32dp32b16xESY_NSZ_INS10_ILi2ELi4ELi3EEES13_NSR_INS5_IJS14_S1I_EEENS5_IJS1I_SB_EEEEEEENS4_39AutoVectorizingCopyWithAssumedAlignmentILi128EEENS4_14SM90_TMA_STOREES1Z_S21_S21_EEEvvEEEEvNT_6ParamsE --------------------------
	.section	.nv.info._ZN7cutlass13device_kernelINS_4gemm6kernel13GemmUniversalIN4cute5tupleIJiiiiEEENS1_10collective13CollectiveMmaINS1_35MainloopSm100TmaUmmaWarpSpecializedILi4ELi2ELi4ENS5_IJNS4_1CILi1EEESB_SB_EEEEENS5_IJNSA_ILi128EEENSA_ILi64EEESF_EEENS_10tfloat32_tENS5_IJlSB_lEEESH_SI_NS4_8TiledMMAINS4_8MMA_AtomIJNS4_17SM100_MMA_TF32_SSISH_SH_fLi128ELi64ELNS4_4UMMA5MajorE0ELSN_0ELNSM_7ScaleInE0ELSO_0EEEEEENS4_6LayoutISC_NS5_IJNSA_ILi0EEESS_SS_EEEEENS5_IJNS4_10UnderscoreESV_SV_EEEEENS4_13SM90_TMA_LOADENS4_14ComposedLayoutINS4_7SwizzleILi3ELi4ELi3EEENS4_18smem_ptr_flag_bitsILi32EEENSR_INS5_IJNSA_ILi8EEENSA_ILi32EEEEEENS5_IJS15_SB_EEEEEEEvNS4_8identityESY_S19_vS1A_EENS_8epilogue10collective18CollectiveEpilogueINS1C_23Sm100TmaWarpSpecializedILi4ELi2ELi16ELb1ELb0EEEJSG_NS5_IJNSR_ISE_SB_EENSR_INSA_ILi16EEESB_EEEEESH_SI_SH_SI_NS1C_6fusion15FusionCallbacksIS1G_NS1L_17LinearCombinationISH_fSH_fLNS_15FloatRoundStyleE2EEESG_S1K_JEEENS4_5SM1004TMEM4LOAD26SM100_TMEM_LOAD_32dp32b16xESY_NSZ_INS10_ILi2ELi4ELi3EEES13_NSR_INS5_IJS14_S1I_EEENS5_IJS1I_SB_EEEEEEENS4_39AutoVectorizingCopyWithAssumedAlignmentILi128EEENS4_14SM90_TMA_STOREES1Z_S21_S21_EEEvvEEEEvNT_6ParamsE,"",@"SHT_CUDA_INFO"
	.sectionflags	@""
	.align	4


	//----- nvinfo : EIATTR_CUDA_API_VERSION
	.align		4
        /*0000*/ 	.byte	0x04, 0x37
        /*0002*/ 	.short	(.L_31 - .L_30)
.L_30:
        /*0004*/ 	.word	0x00000082


	//----- nvinfo : EIATTR_KPARAM_INFO
	.align		4
.L_31:
        /*0008*/ 	.byte	0x04, 0x17
        /*000a*/ 	.short	(.L_33 - .L_32)
.L_32:
        /*000c*/ 	.word	0x00000000
        /*0010*/ 	.short	0x0000
        /*0012*/ 	.short	0x0000
        /*0014*/ 	.byte	0x00, 0xf0, 0x01, 0x20


	//----- nvinfo : EIATTR_AT_ENTRY_FRAGMENTS
	.align		4
.L_33:
        /*0018*/ 	.byte	0x04, 0x4f
        /*001a*/ 	.short	(.L_35 - .L_34)


	//   ....[0]....
.L_34:
        /*001c*/ 	.word	0x00000006


	//----- nvinfo : EIATTR_RESERVED_SMEM_USED
	.align		4
.L_35:
        /*0020*/ 	.byte	0x01, 0x41
	.zero		2


	//----- nvinfo : EIATTR_SPARSE_MMA_MASK
	.align		4
        /*0024*/ 	.byte	0x03, 0x50
        /*0026*/ 	.short	0x0000


	//----- nvinfo : EIATTR_TCGEN05_1CTA_USED
	.align		4
        /*0028*/ 	.byte	0x01, 0x51
	.zero		2


	//----- nvinfo : EIATTR_MAXREG_COUNT
	.align		4
        /*002c*/ 	.byte	0x03, 0x1b
        /*002e*/ 	.short	0x00ff


	//----- nvinfo : EIATTR_NUM_BARRIERS
	.align		4
        /*0030*/ 	.byte	0x02, 0x4c
        /*0032*/ 	.byte	0x07
	.zero		1


	//----- nvinfo : EIATTR_EXTERNS
	.align		4
        /*0034*/ 	.byte	0x04, 0x0f
        /*0036*/ 	.short	(.L_37 - .L_36)


	//   ....[0]....
	.align		4
.L_36:
        /*0038*/ 	.word	index@(__assertfail)


	//----- nvinfo : EIATTR_MERCURY_ISA_VERSION
	.align		4
.L_37:
        /*003c*/ 	.byte	0x03, 0x5f
        /*003e*/ 	.short	0x0101


	//----- nvinfo : EIATTR_INT_WARP_WIDE_INSTR_OFFSETS
	.align		4
        /*0040*/ 	.byte	0x04, 0x31
        /*0042*/ 	.short	(.L_39 - .L_38)


	//   ....[0]....
.L_38:
        /*0044*/ 	.word	0x00001f50


	//   ....[1]....
        /*0048*/ 	.word	0x00003b60


	//   ....[2]....
        /*004c*/ 	.word	0x00003b80


	//   ....[3]....
        /*0050*/ 	.word	0x00003bb0


	//   ....[4]....
        /*0054*/ 	.word	0x000044f0


	//   ....[5]....
        /*0058*/ 	.word	0x00004560


	//   ....[6]....
        /*005c*/ 	.word	0x00004640


	//   ....[7]....
        /*0060*/ 	.word	0x000046c0


	//   ....[8]....
        /*0064*/ 	.word	0x000047d0


	//   ....[9]....
        /*0068*/ 	.word	0x00004860


	//   ....[10]....
        /*006c*/ 	.word	0x00004a40


	//   ....[11]....
        /*0070*/ 	.word	0x00004ba0


	//----- nvinfo : EIATTR_COOP_GROUP_MASK_REGIDS
	.align		4
.L_39:
        /*0074*/ 	.byte	0x04, 0x29
        /*0076*/ 	.short	(.L_41 - .L_40)


	//   ....[0]....
.L_40:
        /*0078*/ 	.word	0xffffffff


	//   ....[1]....
        /*007c*/ 	.word	0xffffffff


	//   ....[2]....
        /*0080*/ 	.word	0xffffffff


	//   ....[3]....
        /*0084*/ 	.word	0xffffffff


	//   ....[4]....
        /*0088*/ 	.word	0xffffffff


	//   ....[5]....
        /*008c*/ 	.word	0xffffffff


	//   ....[6]....
        /*0090*/ 	.word	0xffffffff


	//   ....[7]....
        /*0094*/ 	.word	0xffffffff


	//   ....[8]....
        /*0098*/ 	.word	0xffffffff


	//   ....[9]....
        /*009c*/ 	.word	0xffffffff


	//   ....[10]....
        /*00a0*/ 	.word	0xffffffff


	//   ....[11]....
        /*00a4*/ 	.word	0xffffffff


	//   ....[12]....
        /*00a8*/ 	.word	0xffffffff


	//----- nvinfo : EIATTR_COOP_GROUP_INSTR_OFFSETS
	.align		4
.L_41:
        /*00ac*/ 	.byte	0x04, 0x28
        /*00ae*/ 	.short	(.L_43 - .L_42)


	//   ....[0]....
.L_42:
        /*00b0*/ 	.word	0x00000090


	//   ....[1]....
        /*00b4*/ 	.word	0x000004d0


	//   ....[2]....
        /*00b8*/ 	.word	0x00000640


	//   ....[3]....
        /*00bc*/ 	.word	0x000007e0


	//   ....[4]....
        /*00c0*/ 	.word	0x000008e0


	//   ....[5]....
        /*00c4*/ 	.word	0x00000a50


	//   ....[6]....
        /*00c8*/ 	.word	0x00000bf0


	//   ....[7]....
        /*00cc*/ 	.word	0x00001e30


	//   ....[8]....
        /*00d0*/ 	.word	0x00002c10


	//   ....[9]....
        /*00d4*/ 	.word	0x00002e20


	//   ....[10]....
        /*00d8*/ 	.word	0x00002e50


	//   ....[11]....
        /*00dc*/ 	.word	0x00003a40


	//   ....[12]....
        /*00e0*/ 	.word	0x00003c70


	//----- nvinfo : EIATTR_VRC_CTA_INIT_COUNT
	.align		4
.L_43:
        /*00e4*/ 	.byte	0x02, 0x4a
        /*00e6*/ 	.byte	0x80
	.zero		1


	//----- nvinfo : EIATTR_SYSCALL_OFFSETS
	.align		4
        /*00e8*/ 	.byte	0x04, 0x46
        /*00ea*/ 	.short	(.L_45 - .L_44)


	//   ....[0]....
.L_44:
        /*00ec*/ 	.word	0x00005620


	//   ....[1]....
        /*00f0*/ 	.word	0x00005710


	//   ....[2]....
        /*00f4*/ 	.word	0x00005e80


	//   ....[3]....
        /*00f8*/ 	.word	0x00006800


	//   ....[4]....
        /*00fc*/ 	.word	0x00007150


	//   ....[5]....
        /*0100*/ 	.word	0x00007aa0


	//----- nvinfo : EIATTR_MBARRIER_INSTR_OFFSETS
	.align		4
.L_45:
        /*0104*/ 	.byte	0x04, 0x39
        /*0106*/ 	.short	(.L_47 - .L_46)


	//   ....[0]....
.L_46:
        /*0108*/ 	.word	0x000005b0
        /*010c*/ 	.word	0x000000ff
        /*0110*/ 	.word	0x00000000
        /*0114*/ 	.short	0x0100
        /*0116*/ 	.byte	0x05
	.zero		1


	//   ....[1]....
        /*0118*/ 	.word	0x000005c0
        /*011c*/ 	.word	0x000000ff
        /*0120*/ 	.word	0x00000020
        /*0124*/ 	.short	0x0100
        /*0126*/ 	.byte	0x05
	.zero		1


	//   ....[2]....
        /*0128*/ 	.word	0x000005d0
        /*012c*/ 	.word	0x000000ff
        /*0130*/ 	.word	0x00000008
        /*0134*/ 	.short	0x0100
        /*0136*/ 	.byte	0x05
	.zero		1


	//   ....[3]....
        /*0138*/ 	.word	0x000005e0
        /*013c*/ 	.word	0x000000ff
        /*0140*/ 	.word	0x00000028
        /*0144*/ 	.short	0x0100
        /*0146*/ 	.byte	0x05
	.zero		1


	//   ....[4]....
        /*0148*/ 	.word	0x000005f0
        /*014c*/ 	.word	0x000000ff
        /*0150*/ 	.word	0x00000010
        /*0154*/ 	.short	0x0100
        /*0156*/ 	.byte	0x05
	.zero		1


	//   ....[5]....
        /*0158*/ 	.word	0x00000600
        /*015c*/ 	.word	0x000000ff
        /*0160*/ 	.word	0x00000030
        /*0164*/ 	.short	0x0100
        /*0166*/ 	.byte	0x05
	.zero		1


	//   ....[6]....
        /*0168*/ 	.word	0x00000610
        /*016c*/ 	.word	0x000000ff
        /*0170*/ 	.word	0x00000018
        /*0174*/ 	.short	0x0100
        /*0176*/ 	.byte	0x05
	.zero		1


	//   ....[7]....
        /*0178*/ 	.word	0x00000620
        /*017c*/ 	.word	0x000000ff
        /*0180*/ 	.word	0x00000038
        /*0184*/ 	.short	0x0100
        /*0186*/ 	.byte	0x05
	.zero		1


	//   ....[8]....
        /*0188*/ 	.word	0x00000750
        /*018c*/ 	.word	0x000000ff
        /*0190*/ 	.word	0x00000040
        /*0194*/ 	.short	0x0100
        /*0196*/ 	.byte	0x07
	.zero		1


	//   ....[9]....
        /*0198*/ 	.word	0x00000760
        /*019c*/ 	.word	0x000000ff
        /*01a0*/ 	.word	0x00000060
        /*01a4*/ 	.short	0x0100
        /*01a6*/ 	.byte	0x07
	.zero		1


	//   ....[10]....
        /*01a8*/ 	.word	0x00000770
        /*01ac*/ 	.word	0x000000ff
        /*01b0*/ 	.word	0x00000048
        /*01b4*/ 	.short	0x0100
        /*01b6*/ 	.byte	0x07
	.zero		1


	//   ....[11]....
        /*01b8*/ 	.word	0x00000780
        /*01bc*/ 	.word	0x000000ff
        /*01c0*/ 	.word	0x00000068
        /*01c4*/ 	.short	0x0100
        /*01c6*/ 	.byte	0x07
	.zero		1


	//   ....[12]....
        /*01c8*/ 	.word	0x00000790
        /*01cc*/ 	.word	0x000000ff
        /*01d0*/ 	.word	0x00000050
        /*01d4*/ 	.short	0x0100
        /*01d6*/ 	.byte	0x07
	.zero		1


	//   ....[13]....
        /*01d8*/ 	.word	0x000007a0
        /*01dc*/ 	.word	0x000000ff
        /*01e0*/ 	.word	0x00000070
        /*01e4*/ 	.short	0x0100
        /*01e6*/ 	.byte	0x07
	.zero		1


	//   ....[14]....
        /*01e8*/ 	.word	0x000007b0
        /*01ec*/ 	.word	0x000000ff
        /*01f0*/ 	.word	0x00000058
        /*01f4*/ 	.short	0x0100
        /*01f6*/ 	.byte	0x07
	.zero		1


	//   ....[15]....
        /*01f8*/ 	.word	0x000007c0
        /*01fc*/ 	.word	0x000000ff
        /*0200*/ 	.word	0x00000078
        /*0204*/ 	.short	0x0100
        /*0206*/ 	.byte	0x07
	.zero		1


	//   ....[16]....
        /*0208*/ 	.word	0x000008b0
        /*020c*/ 	.word	0x000000ff
        /*0210*/ 	.word	0x00000080
        /*0214*/ 	.short	0x0100
        /*0216*/ 	.byte	0x05
	.zero		1


	//   ....[17]....
        /*0218*/ 	.word	0x000008c0
        /*021c*/ 	.word	0x000000ff
        /*0220*/ 	.word	0x00000088
        /*0224*/ 	.short	0x0100
        /*0226*/ 	.byte	0x05
	.zero		1


	//   ....[18]....
        /*0228*/ 	.word	0x00000a00
        /*022c*/ 	.word	0x000000ff
        /*0230*/ 	.word	0x00000090
        /*0234*/ 	.short	0x0100
        /*0236*/ 	.byte	0x05
	.zero		1


	//   ....[19]....
        /*0238*/ 	.word	0x00000a10
        /*023c*/ 	.word	0x000000ff
        /*0240*/ 	.word	0x000000a0
        /*0244*/ 	.short	0x0100
        /*0246*/ 	.byte	0x05
	.zero		1


	//   ....[20]....
        /*0248*/ 	.word	0x00000a20
        /*024c*/ 	.word	0x000000ff
        /*0250*/ 	.word	0x00000098
        /*0254*/ 	.short	0x0100
        /*0256*/ 	.byte	0x05
	.zero		1


	//   ....[21]....
        /*0258*/ 	.word	0x00000a30
        /*025c*/ 	.word	0x000000ff
        /*0260*/ 	.word	0x000000a8
        /*0264*/ 	.short	0x0100
        /*0266*/ 	.byte	0x05
	.zero		1


	//   ....[22]....
        /*0268*/ 	.word	0x00000b60
        /*026c*/ 	.word	0x000000ff
        /*0270*/ 	.word	0x000000b0
        /*0274*/ 	.short	0x0100
        /*0276*/ 	.byte	0x07
	.zero		1


	//   ....[23]....
        /*0278*/ 	.word	0x00000b70
        /*027c*/ 	.word	0x000000ff
        /*0280*/ 	.word	0x000000d0
        /*0284*/ 	.short	0x0100
        /*0286*/ 	.byte	0x07
	.zero		1


	//   ....[24]....
        /*0288*/ 	.word	0x00000b80
        /*028c*/ 	.word	0x000000ff
        /*0290*/ 	.word	0x000000b8
        /*0294*/ 	.short	0x0100
        /*0296*/ 	.byte	0x07
	.zero		1


	//   ....[25]....
        /*0298*/ 	.word	0x00000b90
        /*029c*/ 	.word	0x000000ff
        /*02a0*/ 	.word	0x000000d8
        /*02a4*/ 	.short	0x0100
        /*02a6*/ 	.byte	0x07
	.zero		1


	//   ....[26]....
        /*02a8*/ 	.word	0x00000ba0
        /*02ac*/ 	.word	0x000000ff
        /*02b0*/ 	.word	0x000000c0
        /*02b4*/ 	.short	0x0100
        /*02b6*/ 	.byte	0x07
	.zero		1


	//   ....[27]....
        /*02b8*/ 	.word	0x00000bb0
        /*02bc*/ 	.word	0x000000ff
        /*02c0*/ 	.word	0x000000e0
        /*02c4*/ 	.short	0x0100
        /*02c6*/ 	.byte	0x07
	.zero		1


	//   ....[28]....
        /*02c8*/ 	.word	0x00000bc0
        /*02cc*/ 	.word	0x000000ff
        /*02d0*/ 	.word	0x000000c8
        /*02d4*/ 	.short	0x0100
        /*02d6*/ 	.byte	0x07
	.zero		1


	//   ....[29]....
        /*02d8*/ 	.word	0x00000bd0
        /*02dc*/ 	.word	0x000000ff
        /*02e0*/ 	.word	0x000000e8
        /*02e4*/ 	.short	0x0100
        /*02e6*/ 	.byte	0x07
	.zero		1


	//   ....[30]....
        /*02e8*/ 	.word	0x00000cc0
        /*02ec*/ 	.word	0x000000ff
        /*02f0*/ 	.word	0x000000f0
        /*02f4*/ 	.short	0x0100
        /*02f6*/ 	.byte	0x05
	.zero		1


	//   ....[31]....
        /*02f8*/ 	.word	0x00000cd0
        /*02fc*/ 	.word	0x000000ff
        /*0300*/ 	.word	0x00000100
        /*0304*/ 	.short	0x0100
        /*0306*/ 	.byte	0x05
	.zero		1


	//   ....[32]....
        /*0308*/ 	.word	0x00000ce0
        /*030c*/ 	.word	0x000000ff
        /*0310*/ 	.word	0x000000f8
        /*0314*/ 	.short	0x0100
        /*0316*/ 	.byte	0x05
	.zero		1


	//   ....[33]....
        /*0318*/ 	.word	0x00000cf0
        /*031c*/ 	.word	0x000000ff
        /*0320*/ 	.word	0x00000108
        /*0324*/ 	.short	0x0100
        /*0326*/ 	.byte	0x05
	.zero		1


	//   ....[34]....
        /*0328*/ 	.word	0x000015d0
        /*032c*/ 	.word	0x00000003
        /*0330*/ 	.word	0x00000100
        /*0334*/ 	.short	0x010a
        /*0336*/ 	.byte	0xff
	.zero		1


	//   ....[35]....
        /*0338*/ 	.word	0x00001600
        /*033c*/ 	.word	0x00000003
        /*0340*/ 	.word	0x000000f0
        /*0344*/ 	.short	0x0101
        /*0346*/ 	.byte	0xff
	.zero		1


	//   ....[36]....
        /*0348*/ 	.word	0x000016d0
        /*034c*/ 	.word	0x000000ff
        /*0350*/ 	.word	0x00000020
        /*0354*/ 	.short	0x010a
        /*0356*/ 	.byte	0x08
	.zero		1


	//   ....[37]....
        /*0358*/ 	.word	0x00001770
        /*035c*/ 	.word	0x000000ff
        /*0360*/ 	.word	0x00000020
        /*0364*/ 	.short	0x010a
        /*0366*/ 	.byte	0x21
	.zero		1


	//   ....[38]....
        /*0368*/ 	.word	0x000018c0
        /*036c*/ 	.word	0x000000ff
        /*0370*/ 	.word	0x00000020
        /*0374*/ 	.short	0x010a
        /*0376*/ 	.byte	0x08
	.zero		1


	//   ....[39]....
        /*0378*/ 	.word	0x00001a90
        /*037c*/ 	.word	0x000000ff
        /*0380*/ 	.word	0x00000088
        /*0384*/ 	.short	0x0101
        /*0386*/ 	.byte	0x04
	.zero		1


	//   ....[40]....
        /*0388*/ 	.word	0x00001ab0
        /*038c*/ 	.word	0x000000ff
        /*0390*/ 	.word	0x00000020
        /*0394*/ 	.short	0x010a
        /*0396*/ 	.byte	0x08
	.zero		1


	//   ....[41]....
        /*0398*/ 	.word	0x00001b30
        /*039c*/ 	.word	0x000000ff
        /*03a0*/ 	.word	0x00000020
        /*03a4*/ 	.short	0x010a
        /*03a6*/ 	.byte	0x21
	.zero		1


	//   ....[42]....
        /*03a8*/ 	.word	0x00001c80
        /*03ac*/ 	.word	0x000000ff
        /*03b0*/ 	.word	0x00000020
        /*03b4*/ 	.short	0x010a
        /*03b6*/ 	.byte	0x08
	.zero		1


	//   ....[43]....
        /*03b8*/ 	.word	0x00001e60
        /*03bc*/ 	.word	0x00000002
        /*03c0*/ 	.word	0x00000090
        /*03c4*/ 	.short	0x010a
        /*03c6*/ 	.byte	0xff
	.zero		1


	//   ....[44]....
        /*03c8*/ 	.word	0x00001f20
        /*03cc*/ 	.word	0x00000002
        /*03d0*/ 	.word	0x00000000
        /*03d4*/ 	.short	0x0101
        /*03d6*/ 	.byte	0xff
	.zero		1


	//   ....[45]....
        /*03d8*/ 	.word	0x00002480
        /*03dc*/ 	.word	0x000000ff
        /*03e0*/ 	.word	0x00000000
        /*03e4*/ 	.short	0x010a
        /*03e6*/ 	.byte	0x05
	.zero		1


	//   ....[46]....
        /*03e8*/ 	.word	0x00002510
        /*03ec*/ 	.word	0x000000ff
        /*03f0*/ 	.word	0x00000000
        /*03f4*/ 	.short	0x010a
        /*03f6*/ 	.byte	0x05
	.zero		1


	//   ....[47]....
        /*03f8*/ 	.word	0x000025a0
        /*03fc*/ 	.word	0x000000ff
        /*0400*/ 	.word	0x00000000
        /*0404*/ 	.short	0x010a
        /*0406*/ 	.byte	0x05
	.zero		1


	//   ....[48]....
        /*0408*/ 	.word	0x00002640
        /*040c*/ 	.word	0x00000000
        /*0410*/ 	.word	0x00000000
        /*0414*/ 	.short	0x010a
        /*0416*/ 	.byte	0xff
	.zero		1


	//   ....[49]....
        /*0418*/ 	.word	0x00002760
        /*041c*/ 	.word	0x00000000
        /*0420*/ 	.word	0x000000f0
        /*0424*/ 	.short	0x010a
        /*0426*/ 	.byte	0xff
	.zero		1


	//   ....[50]....
        /*0428*/ 	.word	0x000027c0
        /*042c*/ 	.word	0x00000004
        /*0430*/ 	.word	0x00000000
        /*0434*/ 	.short	0x0101
        /*0436*/ 	.byte	0xff
	.zero		1


	//   ....[51]....
        /*0438*/ 	.word	0x000027e0
        /*043c*/ 	.word	0x000000ff
        /*0440*/ 	.word	0x000000a0
        /*0444*/ 	.short	0x010a
        /*0446*/ 	.byte	0x05
	.zero		1


	//   ....[52]....
        /*0448*/ 	.word	0x00002900
        /*044c*/ 	.word	0x00000000
        /*0450*/ 	.word	0x00000090
        /*0454*/ 	.short	0x010a
        /*0456*/ 	.byte	0xff
	.zero		1


	//   ....[53]....
        /*0458*/ 	.word	0x00002a10
        /*045c*/ 	.word	0x00000000
        /*0460*/ 	.word	0x00000000
        /*0464*/ 	.short	0x0101
        /*0466*/ 	.byte	0xff
	.zero		1


	//   ....[54]....
        /*0468*/ 	.word	0x00002aa0
        /*046c*/ 	.word	0x000000ff
        /*0470*/ 	.word	0x000000a0
        /*0474*/ 	.short	0x0106
        /*0476*/ 	.byte	0x05
	.zero		1


	//   ....[55]....
        /*0478*/ 	.word	0x00002ac0
        /*047c*/ 	.word	0x000000ff
        /*0480*/ 	.word	0x000000a0
        /*0484*/ 	.short	0x010a
        /*0486*/ 	.byte	0x05
	.zero		1


	//   ....[56]....
        /*0488*/ 	.word	0x00002b50
        /*048c*/ 	.word	0x000000ff
        /*0490*/ 	.word	0x000000a0
        /*0494*/ 	.short	0x0106
        /*0496*/ 	.byte	0x04
	.zero		1


	//   ....[57]....
        /*0498*/ 	.word	0x00002b90
        /*049c*/ 	.word	0x00000000
        /*04a0*/ 	.word	0x000000a0
        /*04a4*/ 	.short	0x010a
        /*04a6*/ 	.byte	0xff
	.zero		1


	//   ....[58]....
        /*04a8*/ 	.word	0x00003150
        /*04ac*/ 	.word	0x00000000
        /*04b0*/ 	.word	0x00000090
        /*04b4*/ 	.short	0x010a
        /*04b6*/ 	.byte	0xff
	.zero		1


	//   ....[59]....
        /*04b8*/ 	.word	0x00003250
        /*04bc*/ 	.word	0x00000003
        /*04c0*/ 	.word	0x00000000
        /*04c4*/ 	.short	0x0101
        /*04c6*/ 	.byte	0xff
	.zero		1


	//   ....[60]....
        /*04c8*/ 	.word	0x00003260
        /*04cc*/ 	.word	0x000000ff
        /*04d0*/ 	.word	0x00000000
        /*04d4*/ 	.short	0x010a
        /*04d6*/ 	.byte	0x07
	.zero		1


	//   ....[61]....
        /*04d8*/ 	.word	0x00003290
        /*04dc*/ 	.word	0x000000ff
        /*04e0*/ 	.word	0x000000d0
        /*04e4*/ 	.short	0x010a
        /*04e6*/ 	.byte	0x06
	.zero		1


	//   ....[62]....
        /*04e8*/ 	.word	0x00003360
        /*04ec*/ 	.word	0x000000ff
        /*04f0*/ 	.word	0x00000000
        /*04f4*/ 	.short	0x010a
        /*04f6*/ 	.byte	0x0b
	.zero		1


	//   ....[63]....
        /*04f8*/ 	.word	0x00003490
        /*04fc*/ 	.word	0x000000ff
        /*0500*/ 	.word	0x00000000
        /*0504*/ 	.short	0x010a
        /*0506*/ 	.byte	0x22
	.zero		1


	//   ....[64]....
        /*0508*/ 	.word	0x00003870
        /*050c*/ 	.word	0x000000ff
        /*0510*/ 	.word	0x00000000
        /*0514*/ 	.short	0x010a
        /*0516*/ 	.byte	0x06
	.zero		1


	//   ....[65]....
        /*0518*/ 	.word	0x00003900
        /*051c*/ 	.word	0x000000ff
        /*0520*/ 	.word	0x00000000
        /*0524*/ 	.short	0x010a
        /*0526*/ 	.byte	0x06
	.zero		1


	//   ....[66]....
        /*0528*/ 	.word	0x00003990
        /*052c*/ 	.word	0x000000ff
        /*0530*/ 	.word	0x00000000
        /*0534*/ 	.short	0x010a
        /*0536*/ 	.byte	0x06
	.zero		1


	//   ....[67]....
        /*0538*/ 	.word	0x00003a20
        /*053c*/ 	.word	0x000000ff
        /*0540*/ 	.word	0x00000000
        /*0544*/ 	.short	0x010a
        /*0546*/ 	.byte	0x07
	.zero		1


	//   ....[68]....
        /*0548*/ 	.word	0x00003ea0
        /*054c*/ 	.word	0x00000000
        /*0550*/ 	.word	0x00000090
        /*0554*/ 	.short	0x010a
        /*0556*/ 	.byte	0xff
	.zero		1


	//   ....[69]....
        /*0558*/ 	.word	0x00003f60
        /*055c*/ 	.word	0x00000000
        /*0560*/ 	.word	0x00000000
        /*0564*/ 	.short	0x0101
        /*0566*/ 	.byte	0xff
	.zero		1


	//   ....[70]....
        /*0568*/ 	.word	0x00004280
        /*056c*/ 	.word	0x000000ff
        /*0570*/ 	.word	0x00000088
        /*0574*/ 	.short	0x010a
        /*0576*/ 	.byte	0x07
	.zero		1


	//   ....[71]....
        /*0578*/ 	.word	0x00004470
        /*057c*/ 	.word	0x000000ff
        /*0580*/ 	.word	0x00000060
        /*0584*/ 	.short	0x010a
        /*0586*/ 	.byte	0x07
	.zero		1


	//   ....[72]....
        /*0588*/ 	.word	0x000045e0
        /*058c*/ 	.word	0x000000ff
        /*0590*/ 	.word	0x00000040
        /*0594*/ 	.short	0x010b
        /*0596*/ 	.byte	0x07
	.zero		1


	//   ....[73]....
        /*0598*/ 	.word	0x000045f0
        /*059c*/ 	.word	0x000000ff
        /*05a0*/ 	.word	0x00000000
        /*05a4*/ 	.short	0x0101
        /*05a6*/ 	.byte	0x08
	.zero		1


	//   ....[74]....
        /*05a8*/ 	.word	0x00004610
        /*05ac*/ 	.word	0x000000ff
        /*05b0*/ 	.word	0x00000068
        /*05b4*/ 	.short	0x010a
        /*05b6*/ 	.byte	0x07
	.zero		1


	//   ....[75]....
        /*05b8*/ 	.word	0x00004770
        /*05bc*/ 	.word	0x000000ff
        /*05c0*/ 	.word	0x00000048
        /*05c4*/ 	.short	0x010b
        /*05c6*/ 	.byte	0x07
	.zero		1


	//   ....[76]....
        /*05c8*/ 	.word	0x00004780
        /*05cc*/ 	.word	0x000000ff
        /*05d0*/ 	.word	0x00000000
        /*05d4*/ 	.short	0x0101
        /*05d6*/ 	.byte	0x08
	.zero		1


	//   ....[77]....
        /*05d8*/ 	.word	0x00004790
        /*05dc*/ 	.word	0x000000ff
        /*05e0*/ 	.word	0x00000070
        /*05e4*/ 	.short	0x010a
        /*05e6*/ 	.byte	0x07
	.zero		1


	//   ....[78]....
        /*05e8*/ 	.word	0x00004930
        /*05ec*/ 	.word	0x000000ff
        /*05f0*/ 	.word	0x00000050
        /*05f4*/ 	.short	0x010b
        /*05f6*/ 	.byte	0x07
	.zero		1


	//   ....[79]....
        /*05f8*/ 	.word	0x000049a0
        /*05fc*/ 	.word	0x000000ff
        /*0600*/ 	.word	0x00000000
        /*0604*/ 	.short	0x0101
        /*0606*/ 	.byte	0x08
	.zero		1


	//   ....[80]....
        /*0608*/ 	.word	0x000049d0
        /*060c*/ 	.word	0x000000ff
        /*0610*/ 	.word	0x00000078
        /*0614*/ 	.short	0x010a
        /*0616*/ 	.byte	0x07
	.zero		1


	//   ....[81]....
        /*0618*/ 	.word	0x00004be0
        /*061c*/ 	.word	0x000000ff
        /*0620*/ 	.word	0x00000058
        /*0624*/ 	.short	0x010b
        /*0626*/ 	.byte	0x07
	.zero		1


	//   ....[82]....
        /*0628*/ 	.word	0x00004c00
        /*062c*/ 	.word	0x000000ff
        /*0630*/ 	.word	0x00000000
        /*0634*/ 	.short	0x0101
        /*0636*/ 	.byte	0x0d
	.zero		1


	//   ....[83]....
        /*0638*/ 	.word	0x00004c30
        /*063c*/ 	.word	0x000000ff
        /*0640*/ 	.word	0x00000060
        /*0644*/ 	.short	0x010a
        /*0646*/ 	.byte	0x07
	.zero		1


	//   ....[84]....
        /*0648*/ 	.word	0x00004c50
        /*064c*/ 	.word	0x000000ff
        /*0650*/ 	.word	0x00000068
        /*0654*/ 	.short	0x010a
        /*0656*/ 	.byte	0x07
	.zero		1


	//   ....[85]....
        /*0658*/ 	.word	0x00004c70
        /*065c*/ 	.word	0x000000ff
        /*0660*/ 	.word	0x00000070
        /*0664*/ 	.short	0x010a
        /*0666*/ 	.byte	0x07
	.zero		1


	//   ....[86]....
        /*0668*/ 	.word	0x00004cb0
        /*066c*/ 	.word	0x00000000
        /*0670*/ 	.word	0x00000078
        /*0674*/ 	.short	0x010a
        /*0676*/ 	.byte	0xff
	.zero		1


	//   ....[87]....
        /*0678*/ 	.word	0x00004fe0
        /*067c*/ 	.word	0x00000000
        /*0680*/ 	.word	0x00000090
        /*0684*/ 	.short	0x010a
        /*0686*/ 	.byte	0xff
	.zero		1


	//   ....[88]....
        /*0688*/ 	.word	0x000050f0
        /*068c*/ 	.word	0x00000000
        /*0690*/ 	.word	0x00000000
        /*0694*/ 	.short	0x0101
        /*0696*/ 	.byte	0xff
	.zero		1


	//   ....[89]....
        /*0698*/ 	.word	0x00005b40
        /*069c*/ 	.word	0x000000ff
        /*06a0*/ 	.word	0x00000040
        /*06a4*/ 	.short	0x010a
        /*06a6*/ 	.byte	0x30
	.zero		1


	//   ....[90]....
        /*06a8*/ 	.word	0x00005b80
        /*06ac*/ 	.word	0x00000058
        /*06b0*/ 	.word	0x000000b0
        /*06b4*/ 	.short	0x010a
        /*06b6*/ 	.byte	0xff
	.zero		1


	//   ....[91]....
        /*06b8*/ 	.word	0x00005c70
        /*06bc*/ 	.word	0x000000ff
        /*06c0*/ 	.word	0x00000040
        /*06c4*/ 	.short	0x010a
        /*06c6*/ 	.byte	0x30
	.zero		1


	//   ....[92]....
        /*06c8*/ 	.word	0x00005d60
        /*06cc*/ 	.word	0x00000058
        /*06d0*/ 	.word	0x000000b0
        /*06d4*/ 	.short	0x010a
        /*06d6*/ 	.byte	0xff
	.zero		1


	//   ....[93]....
        /*06d8*/ 	.word	0x00006530
        /*06dc*/ 	.word	0x00000000
        /*06e0*/ 	.word	0x00000000
        /*06e4*/ 	.short	0x0101
        /*06e6*/ 	.byte	0xff
	.zero		1


	//   ....[94]....
        /*06e8*/ 	.word	0x00006540
        /*06ec*/ 	.word	0x00000003
        /*06f0*/ 	.word	0x00000040
        /*06f4*/ 	.short	0x010a
        /*06f6*/ 	.byte	0xff
	.zero		1


	//   ....[95]....
        /*06f8*/ 	.word	0x00006620
        /*06fc*/ 	.word	0x00000003
        /*0700*/ 	.word	0x00000040
        /*0704*/ 	.short	0x010a
        /*0706*/ 	.byte	0xff
	.zero		1


	//   ....[96]....
        /*0708*/ 	.word	0x00006e80
        /*070c*/ 	.word	0x0000005b
        /*0710*/ 	.word	0x00000000
        /*0714*/ 	.short	0x0101
        /*0716*/ 	.byte	0xff
	.zero		1


	//   ....[97]....
        /*0718*/ 	.word	0x00006ea0
        /*071c*/ 	.word	0x0000005c
        /*0720*/ 	.word	0x00000040
        /*0724*/ 	.short	0x010a
        /*0726*/ 	.byte	0xff
	.zero		1


	//   ....[98]....
        /*0728*/ 	.word	0x00006f70
        /*072c*/ 	.word	0x0000005c
        /*0730*/ 	.word	0x00000040
        /*0734*/ 	.short	0x010a
        /*0736*/ 	.byte	0xff
	.zero		1


	//   ....[99]....
        /*0738*/ 	.word	0x000077d0
        /*073c*/ 	.word	0x0000005b
        /*0740*/ 	.word	0x00000000
        /*0744*/ 	.short	0x0101
        /*0746*/ 	.byte	0xff
	.zero		1


	//   ....[100]....
        /*0748*/ 	.word	0x000077f0
        /*074c*/ 	.word	0x0000005c
        /*0750*/ 	.word	0x00000040
        /*0754*/ 	.short	0x010a
        /*0756*/ 	.byte	0xff
	.zero		1


	//   ....[101]....
        /*0758*/ 	.word	0x000078c0
        /*075c*/ 	.word	0x0000005c
        /*0760*/ 	.word	0x00000040
        /*0764*/ 	.short	0x010a
        /*0766*/ 	.byte	0xff
	.zero		1


	//   ....[102]....
        /*0768*/ 	.word	0x00007c00
        /*076c*/ 	.word	0x000000ff
        /*0770*/ 	.word	0x00000000
        /*0774*/ 	.short	0x0101
        /*0776*/ 	.byte	0x05
	.zero		1


	//   ....[103]....
        /*0778*/ 	.word	0x00008180
        /*077c*/ 	.word	0x00000002
        /*0780*/ 	.word	0x00000000
        /*0784*/ 	.short	0x0101
        /*0786*/ 	.byte	0xff
	.zero		1


	//   ....[104]....
        /*0788*/ 	.word	0x000083f0
        /*078c*/ 	.word	0x000000ff
        /*0790*/ 	.word	0x00000000
        /*0794*/ 	.short	0x0101
        /*0796*/ 	.byte	0x04
	.zero		1


	//   ....[105]....
        /*0798*/ 	.word	0x00008410
        /*079c*/ 	.word	0x00000003
        /*07a0*/ 	.word	0x00000100
        /*07a4*/ 	.short	0x010a
        /*07a6*/ 	.byte	0xff
	.zero		1


	//   ....[106]....
        /*07a8*/ 	.word	0x00008470
        /*07ac*/ 	.word	0x00000002
        /*07b0*/ 	.word	0x00000020
        /*07b4*/ 	.short	0x010a
        /*07b6*/ 	.byte	0xff
	.zero		1


	//   ....[107]....
        /*07b8*/ 	.word	0x000084d0
        /*07bc*/ 	.word	0x00000002
        /*07c0*/ 	.word	0x00000020
        /*07c4*/ 	.short	0x010a
        /*07c6*/ 	.byte	0xff
	.zero		1


	//   ....[108]....
        /*07c8*/ 	.word	0x00008520
        /*07cc*/ 	.word	0x00000002
        /*07d0*/ 	.word	0x00000090
        /*07d4*/ 	.short	0x010a
        /*07d6*/ 	.byte	0xff
	.zero		1


	//   ....[109]....
        /*07d8*/ 	.word	0x00008580
        /*07dc*/ 	.word	0x00000000
        /*07e0*/ 	.word	0x00000000
        /*07e4*/ 	.short	0x010a
        /*07e6*/ 	.byte	0xff
	.zero		1


	//   ....[110]....
        /*07e8*/ 	.word	0x000085e0
        /*07ec*/ 	.word	0x00000000
        /*07f0*/ 	.word	0x00000000
        /*07f4*/ 	.short	0x010a
        /*07f6*/ 	.byte	0xff
	.zero		1


	//   ....[111]....
        /*07f8*/ 	.word	0x00008640
        /*07fc*/ 	.word	0x00000000
        /*0800*/ 	.word	0x00000000
        /*0804*/ 	.short	0x010a
        /*0806*/ 	.byte	0xff
	.zero		1


	//   ....[112]....
        /*0808*/ 	.word	0x00008690
        /*080c*/ 	.word	0x00000000
        /*0810*/ 	.word	0x000000f0
        /*0814*/ 	.short	0x010a
        /*0816*/ 	.byte	0xff
	.zero		1


	//   ....[113]....
        /*0818*/ 	.word	0x000086f0
        /*081c*/ 	.word	0x00000000
        /*0820*/ 	.word	0x000000a0
        /*0824*/ 	.short	0x010a
        /*0826*/ 	.byte	0xff
	.zero		1


	//   ....[114]....
        /*0828*/ 	.word	0x00008740
        /*082c*/ 	.word	0x00000000
        /*0830*/ 	.word	0x00000090
        /*0834*/ 	.short	0x010a
        /*0836*/ 	.byte	0xff
	.zero		1


	//   ....[115]....
        /*0838*/ 	.word	0x000087a0
        /*083c*/ 	.word	0x00000000
        /*0840*/ 	.word	0x000000a0
        /*0844*/ 	.short	0x010a
        /*0846*/ 	.byte	0xff
	.zero		1


	//   ....[116]....
        /*0848*/ 	.word	0x000087f0
        /*084c*/ 	.word	0x00000000
        /*0850*/ 	.word	0x00000090
        /*0854*/ 	.short	0x010a
        /*0856*/ 	.byte	0xff
	.zero		1


	//   ....[117]....
        /*0858*/ 	.word	0x00008850
        /*085c*/ 	.word	0x00000003
        /*0860*/ 	.word	0x000000d0
        /*0864*/ 	.short	0x010a
        /*0866*/ 	.byte	0xff
	.zero		1


	//   ....[118]....
        /*0868*/ 	.word	0x000088b0
        /*086c*/ 	.word	0x00000000
        /*0870*/ 	.word	0x00000000
        /*0874*/ 	.short	0x010a
        /*0876*/ 	.byte	0xff
	.zero		1


	//   ....[119]....
        /*0878*/ 	.word	0x00008910
        /*087c*/ 	.word	0x00000000
        /*0880*/ 	.word	0x00000000
        /*0884*/ 	.short	0x010a
        /*0886*/ 	.byte	0xff
	.zero		1


	//   ....[120]....
        /*0888*/ 	.word	0x00008970
        /*088c*/ 	.word	0x00000000
        /*0890*/ 	.word	0x00000000
        /*0894*/ 	.short	0x010a
        /*0896*/ 	.byte	0xff
	.zero		1


	//   ....[121]....
        /*0898*/ 	.word	0x000089d0
        /*089c*/ 	.word	0x00000000
        /*08a0*/ 	.word	0x00000000
        /*08a4*/ 	.short	0x010a
        /*08a6*/ 	.byte	0xff
	.zero		1


	//   ....[122]....
        /*08a8*/ 	.word	0x00008a30
        /*08ac*/ 	.word	0x00000000
        /*08b0*/ 	.word	0x00000000
        /*08b4*/ 	.short	0x010a
        /*08b6*/ 	.byte	0xff
	.zero		1


	//   ....[123]....
        /*08b8*/ 	.word	0x00008a80
        /*08bc*/ 	.word	0x00000000
        /*08c0*/ 	.word	0x00000090
        /*08c4*/ 	.short	0x010a
        /*08c6*/ 	.byte	0xff
	.zero		1


	//   ....[124]....
        /*08c8*/ 	.word	0x00008ae0
        /*08cc*/ 	.word	0x00000000
        /*08d0*/ 	.word	0x00000088
        /*08d4*/ 	.short	0x010a
        /*08d6*/ 	.byte	0xff
	.zero		1


	//   ....[125]....
        /*08d8*/ 	.word	0x00008b40
        /*08dc*/ 	.word	0x00000003
        /*08e0*/ 	.word	0x00000060
        /*08e4*/ 	.short	0x010a
        /*08e6*/ 	.byte	0xff
	.zero		1


	//   ....[126]....
        /*08e8*/ 	.word	0x00008ba0
        /*08ec*/ 	.word	0x00000003
        /*08f0*/ 	.word	0x00000068
        /*08f4*/ 	.short	0x010a
        /*08f6*/ 	.byte	0xff
	.zero		1


	//   ....[127]....
        /*08f8*/ 	.word	0x00008c00
        /*08fc*/ 	.word	0x00000003
        /*0900*/ 	.word	0x00000070
        /*0904*/ 	.short	0x010a
        /*0906*/ 	.byte	0xff
	.zero		1


	//   ....[128]....
        /*0908*/ 	.word	0x00008c60
        /*090c*/ 	.word	0x00000003
        /*0910*/ 	.word	0x00000078
        /*0914*/ 	.short	0x010a
        /*0916*/ 	.byte	0xff
	.zero		1


	//   ....[129]....
        /*0918*/ 	.word	0x00008cc0
        /*091c*/ 	.word	0x00000000
        /*0920*/ 	.word	0x00000060
        /*0924*/ 	.short	0x010a
        /*0926*/ 	.byte	0xff
	.zero		1


	//   ....[130]....
        /*0928*/ 	.word	0x00008d20
        /*092c*/ 	.word	0x00000000
        /*0930*/ 	.word	0x00000068
        /*0934*/ 	.short	0x010a
        /*0936*/ 	.byte	0xff
	.zero		1


	//   ....[131]....
        /*0938*/ 	.word	0x00008d80
        /*093c*/ 	.word	0x00000000
        /*0940*/ 	.word	0x00000070
        /*0944*/ 	.short	0x010a
        /*0946*/ 	.byte	0xff
	.zero		1


	//   ....[132]....
        /*0948*/ 	.word	0x00008dd0
        /*094c*/ 	.word	0x00000000
        /*0950*/ 	.word	0x00000090
        /*0954*/ 	.short	0x010a
        /*0956*/ 	.byte	0xff
	.zero		1


	//   ....[133]....
        /*0958*/ 	.word	0x00008e30
        /*095c*/ 	.word	0x00000000
        /*0960*/ 	.word	0x00000040
        /*0964*/ 	.short	0x010a
        /*0966*/ 	.byte	0xff
	.zero		1


	//   ....[134]....
        /*0968*/ 	.word	0x00008e80
        /*096c*/ 	.word	0x00000058
        /*0970*/ 	.word	0x000000b0
        /*0974*/ 	.short	0x010a
        /*0976*/ 	.byte	0xff
	.zero		1


	//   ....[135]....
        /*0978*/ 	.word	0x00008ed0
        /*097c*/ 	.word	0x00000003
        /*0980*/ 	.word	0x00000040
        /*0984*/ 	.short	0x010a
        /*0986*/ 	.byte	0xff
	.zero		1


	//   ....[136]....
        /*0988*/ 	.word	0x00008f20
        /*098c*/ 	.word	0x0000005c
        /*0990*/ 	.word	0x00000040
        /*0994*/ 	.short	0x010a
        /*0996*/ 	.byte	0xff
	.zero		1


	//   ....[137]....
        /*0998*/ 	.word	0x00008f70
        /*099c*/ 	.word	0x0000005c
        /*09a0*/ 	.word	0x00000040
        /*09a4*/ 	.short	0x010a
        /*09a6*/ 	.byte	0xff
	.zero		1


	//----- nvinfo : EIATTR_NUM_MBARRIERS
	.align		4
.L_47:
        /*09a8*/ 	.byte	0x03, 0x38
        /*09aa*/ 	.short	0x0022


	//----- nvinfo : EIATTR_EXIT_INSTR_OFFSETS
	.align		4
        /*09ac*/ 	.byte	0x04, 0x1c
        /*09ae*/ 	.short	(.L_49 - .L_48)


	//   ....[0]....
.L_48:
        /*09b0*/ 	.word	0x00002670


	//   ....[1]....
        /*09b4*/ 	.word	0x00002b60


	//   ....[2]....
        /*09b8*/ 	.word	0x00002bc0


	//   ....[3]....
        /*09bc*/ 	.word	0x00003c80


	//   ....[4]....
        /*09c0*/ 	.word	0x00004ce0


	//   ....[5]....
        /*09c4*/ 	.word	0x00004d20


	//   ....[6]....
        /*09c8*/ 	.word	0x000082e0


	//   ....[7]....
        /*09cc*/ 	.word	0x00008360


	//   ....[8]....
        /*09d0*/ 	.word	0x00008390


	//   ....[9]....
        /*09d4*/ 	.word	0x00008400


	//----- nvinfo : EIATTR_MAX_THREADS
	.align		4
.L_49:
        /*09d8*/ 	.byte	0x04, 0x05
        /*09da*/ 	.short	(.L_51 - .L_50)
.L_50:
        /*09dc*/ 	.word	0x00000100
        /*09e0*/ 	.word	0x00000001
        /*09e4*/ 	.word	0x00000001


	//----- nvinfo : EIATTR_CRS_STACK_SIZE
	.align		4
.L_51:
        /*09e8*/ 	.byte	0x04, 0x1e
        /*09ea*/ 	.short	(.L_53 - .L_52)
.L_52:
        /*09ec*/ 	.word	0x00000000


	//----- nvinfo : EIATTR_CBANK_PARAM_SIZE
	.align		4
.L_53:
        /*09f0*/ 	.byte	0x03, 0x19
        /*09f2*/ 	.short	0x0800


	//----- nvinfo : EIATTR_PARAM_CBANK
	.align		4
        /*09f4*/ 	.byte	0x04, 0x0a
        /*09f6*/ 	.short	(.L_55 - .L_54)
	.align		4
.L_54:
        /*09f8*/ 	.word	index@(.nv.constant0._ZN7cutlass13device_kernelINS_4gemm6kernel13GemmUniversalIN4cute5tupleIJiiiiEEENS1_10collective13CollectiveMmaINS1_35MainloopSm100TmaUmmaWarpSpecializedILi4ELi2ELi4ENS5_IJNS4_1CILi1EEESB_SB_EEEEENS5_IJNSA_ILi128EEENSA_ILi64EEESF_EEENS_10tfloat32_tENS5_IJlSB_lEEESH_SI_NS4_8TiledMMAINS4_8MMA_AtomIJNS4_17SM100_MMA_TF32_SSISH_SH_fLi128ELi64ELNS4_4UMMA5MajorE0ELSN_0ELNSM_7ScaleInE0ELSO_0EEEEEENS4_6LayoutISC_NS5_IJNSA_ILi0EEESS_SS_EEEEENS5_IJNS4_10UnderscoreESV_SV_EEEEENS4_13SM90_TMA_LOADENS4_14ComposedLayoutINS4_7SwizzleILi3ELi4ELi3EEENS4_18smem_ptr_flag_bitsILi32EEENSR_INS5_IJNSA_ILi8EEENSA_ILi32EEEEEENS5_IJS15_SB_EEEEEEEvNS4_8identityESY_S19_vS1A_EENS_8epilogue10collective18CollectiveEpilogueINS1C_23Sm100TmaWarpSpecializedILi4ELi2ELi16ELb1ELb0EEEJSG_NS5_IJNSR_ISE_SB_EENSR_INSA_ILi16EEESB_EEEEESH_SI_SH_SI_NS1C_6fusion15FusionCallbacksIS1G_NS1L_17LinearCombinationISH_fSH_fLNS_15FloatRoundStyleE2EEESG_S1K_JEEENS4_5SM1004TMEM4LOAD26SM100_TMEM_LOAD_32dp32b16xESY_NSZ_INS10_ILi2ELi4ELi3EEES13_NSR_INS5_IJS14_S1I_EEENS5_IJS1I_SB_EEEEEEENS4_39AutoVectorizingCopyWithAssumedAlignmentILi128EEENS4_14SM90_TMA_STOREES1Z_S21_S21_EEEvvEEEEvNT_6ParamsE)
        /*09fc*/ 	.short	0x0380
        /*09fe*/ 	.short	0x0800


	//----- nvinfo : EIATTR_SW_WAR
	.align		4
.L_55:
        /*0a00*/ 	.byte	0x04, 0x36
        /*0a02*/ 	.short	(.L_57 - .L_56)
.L_56:
        /*0a04*/ 	.word	0x00000008
.L_57:


//--------------------- .nv.callgraph             --------------------------
	.section	.nv.callgraph,"",@"SHT_CUDA_CALLGRAPH"
	.align	4
	.sectionentsize	8
	.align		4
        /*0000*/ 	.word	0x00000000
	.align		4
        /*0004*/ 	.word	0xffffffff
	.align		4
        /*0008*/ 	.word	index@(_ZN7cutlass13device_kernelINS_4gemm6kernel13GemmUniversalIN4cute5tupleIJiiiiEEENS1_10collective13CollectiveMmaINS1_35MainloopSm100TmaUmmaWarpSpecializedILi4ELi2ELi4ENS5_IJNS4_1CILi1EEESB_SB_EEEEENS5_IJNSA_ILi128EEENSA_ILi64EEESF_EEENS_10tfloat32_tENS5_IJlSB_lEEESH_SI_NS4_8TiledMMAINS4_8MMA_AtomIJNS4_17SM100_MMA_TF32_SSISH_SH_fLi128ELi64ELNS4_4UMMA5MajorE0ELSN_0ELNSM_7ScaleInE0ELSO_0EEEEEENS4_6LayoutISC_NS5_IJNSA_ILi0EEESS_SS_EEEEENS5_IJNS4_10UnderscoreESV_SV_EEEEENS4_13SM90_TMA_LOADENS4_14ComposedLayoutINS4_7SwizzleILi3ELi4ELi3EEENS4_18smem_ptr_flag_bitsILi32EEENSR_INS5_IJNSA_ILi8EEENSA_ILi32EEEEEENS5_IJS15_SB_EEEEEEEvNS4_8identityESY_S19_vS1A_EENS_8epilogue10collective18CollectiveEpilogueINS1C_23Sm100TmaWarpSpecializedILi4ELi2ELi16ELb1ELb0EEEJSG_NS5_IJNSR_ISE_SB_EENSR_INSA_ILi16EEESB_EEEEESH_SI_SH_SI_NS1C_6fusion15FusionCallbacksIS1G_NS1L_17LinearCombinationISH_fSH_fLNS_15FloatRoundStyleE2EEESG_S1K_JEEENS4_5SM1004TMEM4LOAD26SM100_TMEM_LOAD_32dp32b16xESY_NSZ_INS10_ILi2ELi4ELi3EEES13_NSR_INS5_IJS14_S1I_EEENS5_IJS1I_SB_EEEEEEENS4_39AutoVectorizingCopyWithAssumedAlignmentILi128EEENS4_14SM90_TMA_STOREES1Z_S21_S21_EEEvvEEEEvNT_6ParamsE)
	.align		4
        /*000c*/ 	.word	index@(__assertfail)
	.align		4
        /*0010*/ 	.word	0x00000000
	.align		4
        /*0014*/ 	.word	0xfffffffe
	.align		4
        /*0018*/ 	.word	0x00000000
	.align		4
        /*001c*/ 	.word	0xfffffffd
	.align		4
        /*0020*/ 	.word	0x00000000
	.align		4
        /*0024*/ 	.word	0xfffffffc


//--------------------- .nv.constant4             --------------------------
	.section	.nv.constant4,"a",@progbits
	.align	8
	.align		8
.nv.constant4:
        /*0000*/ 	.dword	__assertfail
	.align		8
        /*0008*/ 	.dword	__unnamed_1
	.align		8
        /*0010*/ 	.dword	__unnamed_2
	.align		8
        /*0018*/ 	.dword	_ZN39_INTERNAL_66741d86_4_k_cu_058f2d64_99354cuda3std3__45__cpo5beginE
	.align		8
        /*0020*/ 	.dword	_ZN39_INTERNAL_66741d86_4_k_cu_058f2d64_99354cuda3std3__45__cpo3endE
	.align		8
        /*0028*/ 	.dword	_ZN39_INTERNAL_66741d86_4_k_cu_058f2d64_99354cuda3std3__45__cpo6cbeginE
	.align		8
        /*0030*/ 	.dword	_ZN39_INTERNAL_66741d86_4_k_cu_058f2d64_99354cuda3std3__45__cpo4cendE
	.align		8
        /*0038*/ 	.dword	_ZN39_INTERNAL_66741d86_4_k_cu_058f2d64_99354cuda3std3__441_GLOBAL__N__66741d86_4_k_cu_058f2d64_99356ignoreE
	.align		8
        /*0040*/ 	.dword	_ZN39_INTERNAL_66741d86_4_k_cu_058f2d64_99354cuda3std3__419piecewise_constructE
	.align		8
        /*0048*/ 	.dword	_ZN39_INTERNAL_66741d86_4_k_cu_058f2d64_99354cuda3std3__48in_placeE
	.align		8
        /*0050*/ 	.dword	_ZN39_INTERNAL_66741d86_4_k_cu_058f2d64_99354cuda3std6ranges3__45__cpo4swapE
	.align		8
        /*0058*/ 	.dword	_ZN39_INTERNAL_66741d86_4_k_cu_058f2d64_99354cuda3std6ranges3__45__cpo9iter_moveE
	.align		8
        /*0060*/ 	.dword	_ZN39_INTERNAL_66741d86_4_k_cu_058f2d64_99354cute7productE
	.align		8
        /*0068*/ 	.dword	_ZN39_INTERNAL_66741d86_4_k_cu_058f2d64_99354cute1_E
	.align		8
        /*0070*/ 	.dword	$str$25
	.align		8
        /*0078*/ 	.dword	$str$26
	.align		8
        /*0080*/ 	.dword	$str$27
	.align		8
        /*0088*/ 	.dword	$str$28


//--------------------- .text._ZN7cutlass13device_kernelINS_4gemm6kernel13GemmUniversalIN4cute5tupleIJiiiiEEENS1_10collective13CollectiveMmaINS1_35MainloopSm100TmaUmmaWarpSpecializedILi4ELi2ELi4ENS5_IJNS4_1CILi1EEESB_SB_EEEEENS5_IJNSA_ILi128EEENSA_ILi64EEESF_EEENS_10tfloat32_tENS5_IJlSB_lEEESH_SI_NS4_8TiledMMAINS4_8MMA_AtomIJNS4_17SM100_MMA_TF32_SSISH_SH_fLi128ELi64ELNS4_4UMMA5MajorE0ELSN_0ELNSM_7ScaleInE0ELSO_0EEEEEENS4_6LayoutISC_NS5_IJNSA_ILi0EEESS_SS_EEEEENS5_IJNS4_10UnderscoreESV_SV_EEEEENS4_13SM90_TMA_LOADENS4_14ComposedLayoutINS4_7SwizzleILi3ELi4ELi3EEENS4_18smem_ptr_flag_bitsILi32EEENSR_INS5_IJNSA_ILi8EEENSA_ILi32EEEEEENS5_IJS15_SB_EEEEEEEvNS4_8identityESY_S19_vS1A_EENS_8epilogue10collective18CollectiveEpilogueINS1C_23Sm100TmaWarpSpecializedILi4ELi2ELi16ELb1ELb0EEEJSG_NS5_IJNSR_ISE_SB_EENSR_INSA_ILi16EEESB_EEEEESH_SI_SH_SI_NS1C_6fusion15FusionCallbacksIS1G_NS1L_17LinearCombinationISH_fSH_fLNS_15FloatRoundStyleE2EEESG_S1K_JEEENS4_5SM1004TMEM4LOAD26SM100_TMEM_LOAD_32dp32b16xESY_NSZ_INS10_ILi2ELi4ELi3EEES13_NSR_INS5_IJS14_S1I_EEENS5_IJS1I_SB_EEEEEEENS4_39AutoVectorizingCopyWithAssumedAlignmentILi128EEENS4_14SM90_TMA_STOREES1Z_S21_S21_EEEvvEEEEvNT_6ParamsE --------------------------
	.section	.text._ZN7cutlass13device_kernelINS_4gemm6kernel13GemmUniversalIN4cute5tupleIJiiiiEEENS1_10collective13CollectiveMmaINS1_35MainloopSm100TmaUmmaWarpSpecializedILi4ELi2ELi4ENS5_IJNS4_1CILi1EEESB_SB_EEEEENS5_IJNSA_ILi128EEENSA_ILi64EEESF_EEENS_10tfloat32_tENS5_IJlSB_lEEESH_SI_NS4_8TiledMMAINS4_8MMA_AtomIJNS4_17SM100_MMA_TF32_SSISH_SH_fLi128ELi64ELNS4_4UMMA5MajorE0ELSN_0ELNSM_7ScaleInE0ELSO_0EEEEEENS4_6LayoutISC_NS5_IJNSA_ILi0EEESS_SS_EEEEENS5_IJNS4_10UnderscoreESV_SV_EEEEENS4_13SM90_TMA_LOADENS4_14ComposedLayoutINS4_7SwizzleILi3ELi4ELi3EEENS4_18smem_ptr_flag_bitsILi32EEENSR_INS5_IJNSA_ILi8EEENSA_ILi32EEEEEENS5_IJS15_SB_EEEEEEEvNS4_8identityESY_S19_vS1A_EENS_8epilogue10collective18CollectiveEpilogueINS1C_23Sm100TmaWarpSpecializedILi4ELi2ELi16ELb1ELb0EEEJSG_NS5_IJNSR_ISE_SB_EENSR_INSA_ILi16EEESB_EEEEESH_SI_SH_SI_NS1C_6fusion15FusionCallbacksIS1G_NS1L_17LinearCombinationISH_fSH_fLNS_15FloatRoundStyleE2EEESG_S1K_JEEENS4_5SM1004TMEM4LOAD26SM100_TMEM_LOAD_32dp32b16xESY_NSZ_INS10_ILi2ELi4ELi3EEES13_NSR_INS5_IJS14_S1I_EEENS5_IJS1I_SB_EEEEEEENS4_39AutoVectorizingCopyWithAssumedAlignmentILi128EEENS4_14SM90_TMA_STOREES1Z_S21_S21_EEEvvEEEEvNT_6ParamsE,"ax",@progbits
	.align	128
.text._ZN7cutlass13device_kernelINS_4gemm6kernel13GemmUniversalIN4cute5tupleIJiiiiEEENS1_10collective13CollectiveMmaINS1_35MainloopSm100TmaUmmaWarpSpecializedILi4ELi2ELi4ENS5_IJNS4_1CILi1EEESB_SB_EEEEENS5_IJNSA_ILi128EEENSA_ILi64EEESF_EEENS_10tfloat32_tENS5_IJlSB_lEEESH_SI_NS4_8TiledMMAINS4_8MMA_AtomIJNS4_17SM100_MMA_TF32_SSISH_SH_fLi128ELi64ELNS4_4UMMA5MajorE0ELSN_0ELNSM_7ScaleInE0ELSO_0EEEEEENS4_6LayoutISC_NS5_IJNSA_ILi0EEESS_SS_EEEEENS5_IJNS4_10UnderscoreESV_SV_EEEEENS4_13SM90_TMA_LOADENS4_14ComposedLayoutINS4_7SwizzleILi3ELi4ELi3EEENS4_18smem_ptr_flag_bitsILi32EEENSR_INS5_IJNSA_ILi8EEENSA_ILi32EEEEEENS5_IJS15_SB_EEEEEEEvNS4_8identityESY_S19_vS1A_EENS_8epilogue10collective18CollectiveEpilogueINS1C_23Sm100TmaWarpSpecializedILi4ELi2ELi16ELb1ELb0EEEJSG_NS5_IJNSR_ISE_SB_EENSR_INSA_ILi16EEESB_EEEEESH_SI_SH_SI_NS1C_6fusion15FusionCallbacksIS1G_NS1L_17LinearCombinationISH_fSH_fLNS_15FloatRoundStyleE2EEESG_S1K_JEEENS4_5SM1004TMEM4LOAD26SM100_TMEM_LOAD_32dp32b16xESY_NSZ_INS10_ILi2ELi4ELi3EEES13_NSR_INS5_IJS14_S1I_EEENS5_IJS1I_SB_EEEEEEENS4_39AutoVectorizingCopyWithAssumedAlignmentILi128EEENS4_14SM90_TMA_STOREES1Z_S21_S21_EEEvvEEEEvNT_6ParamsE:
        .type           _ZN7cutlass13device_kernelINS_4gemm6kernel13GemmUniversalIN4cute5tupleIJiiiiEEENS1_10collective13CollectiveMmaINS1_35MainloopSm100TmaUmmaWarpSpecializedILi4ELi2ELi4ENS5_IJNS4_1CILi1EEESB_SB_EEEEENS5_IJNSA_ILi128EEENSA_ILi64EEESF_EEENS_10tfloat32_tENS5_IJlSB_lEEESH_SI_NS4_8TiledMMAINS4_8MMA_AtomIJNS4_17SM100_MMA_TF32_SSISH_SH_fLi128ELi64ELNS4_4UMMA5MajorE0ELSN_0ELNSM_7ScaleInE0ELSO_0EEEEEENS4_6LayoutISC_NS5_IJNSA_ILi0EEESS_SS_EEEEENS5_IJNS4_10UnderscoreESV_SV_EEEEENS4_13SM90_TMA_LOADENS4_14ComposedLayoutINS4_7SwizzleILi3ELi4ELi3EEENS4_18smem_ptr_flag_bitsILi32EEENSR_INS5_IJNSA_ILi8EEENSA_ILi32EEEEEENS5_IJS15_SB_EEEEEEEvNS4_8identityESY_S19_vS1A_EENS_8epilogue10collective18CollectiveEpilogueINS1C_23Sm100TmaWarpSpecializedILi4ELi2ELi16ELb1ELb0EEEJSG_NS5_IJNSR_ISE_SB_EENSR_INSA_ILi16EEESB_EEEEESH_SI_SH_SI_NS1C_6fusion15FusionCallbacksIS1G_NS1L_17LinearCombinationISH_fSH_fLNS_15FloatRoundStyleE2EEESG_S1K_JEEENS4_5SM1004TMEM4LOAD26SM100_TMEM_LOAD_32dp32b16xESY_NSZ_INS10_ILi2ELi4ELi3EEES13_NSR_INS5_IJS14_S1I_EEENS5_IJS1I_SB_EEEEEEENS4_39AutoVectorizingCopyWithAssumedAlignmentILi128EEENS4_14SM90_TMA_STOREES1Z_S21_S21_EEEvvEEEEvNT_6ParamsE,@function
        .size           _ZN7cutlass13device_kernelINS_4gemm6kernel13GemmUniversalIN4cute5tupleIJiiiiEEENS1_10collective13CollectiveMmaINS1_35MainloopSm100TmaUmmaWarpSpecializedILi4ELi2ELi4ENS5_IJNS4_1CILi1EEESB_SB_EEEEENS5_IJNSA_ILi128EEENSA_ILi64EEESF_EEENS_10tfloat32_tENS5_IJlSB_lEEESH_SI_NS4_8TiledMMAINS4_8MMA_AtomIJNS4_17SM100_MMA_TF32_SSISH_SH_fLi128ELi64ELNS4_4UMMA5MajorE0ELSN_0ELNSM_7ScaleInE0ELSO_0EEEEEENS4_6LayoutISC_NS5_IJNSA_ILi0EEESS_SS_EEEEENS5_IJNS4_10UnderscoreESV_SV_EEEEENS4_13SM90_TMA_LOADENS4_14ComposedLayoutINS4_7SwizzleILi3ELi4ELi3EEENS4_18smem_ptr_flag_bitsILi32EEENSR_INS5_IJNSA_ILi8EEENSA_ILi32EEEEEENS5_IJS15_SB_EEEEEEEvNS4_8identityESY_S19_vS1A_EENS_8epilogue10collective18CollectiveEpilogueINS1C_23Sm100TmaWarpSpecializedILi4ELi2ELi16ELb1ELb0EEEJSG_NS5_IJNSR_ISE_SB_EENSR_INSA_ILi16EEESB_EEEEESH_SI_SH_SI_NS1C_6fusion15FusionCallbacksIS1G_NS1L_17LinearCombinationISH_fSH_fLNS_15FloatRoundStyleE2EEESG_S1K_JEEENS4_5SM1004TMEM4LOAD26SM100_TMEM_LOAD_32dp32b16xESY_NSZ_INS10_ILi2ELi4ELi3EEES13_NSR_INS5_IJS14_S1I_EEENS5_IJS1I_SB_EEEEEEENS4_39AutoVectorizingCopyWithAssumedAlignmentILi128EEENS4_14SM90_TMA_STOREES1Z_S21_S21_EEEvvEEEEvNT_6ParamsE,(.L_x_176 - _ZN7cutlass13device_kernelINS_4gemm6kernel13GemmUniversalIN4cute5tupleIJiiiiEEENS1_10collective13CollectiveMmaINS1_35MainloopSm100TmaUmmaWarpSpecializedILi4ELi2ELi4ENS5_IJNS4_1CILi1EEESB_SB_EEEEENS5_IJNSA_ILi128EEENSA_ILi64EEESF_EEENS_10tfloat32_tENS5_IJlSB_lEEESH_SI_NS4_8TiledMMAINS4_8MMA_AtomIJNS4_17SM100_MMA_TF32_SSISH_SH_fLi128ELi64ELNS4_4UMMA5MajorE0ELSN_0ELNSM_7ScaleInE0ELSO_0EEEEEENS4_6LayoutISC_NS5_IJNSA_ILi0EEESS_SS_EEEEENS5_IJNS4_10UnderscoreESV_SV_EEEEENS4_13SM90_TMA_LOADENS4_14ComposedLayoutINS4_7SwizzleILi3ELi4ELi3EEENS4_18smem_ptr_flag_bitsILi32EEENSR_INS5_IJNSA_ILi8EEENSA_ILi32EEEEEENS5_IJS15_SB_EEEEEEEvNS4_8identityESY_S19_vS1A_EENS_8epilogue10collective18CollectiveEpilogueINS1C_23Sm100TmaWarpSpecializedILi4ELi2ELi16ELb1ELb0EEEJSG_NS5_IJNSR_ISE_SB_EENSR_INSA_ILi16EEESB_EEEEESH_SI_SH_SI_NS1C_6fusion15FusionCallbacksIS1G_NS1L_17LinearCombinationISH_fSH_fLNS_15FloatRoundStyleE2EEESG_S1K_JEEENS4_5SM1004TMEM4LOAD26SM100_TMEM_LOAD_32dp32b16xESY_NSZ_INS10_ILi2ELi4ELi3EEES13_NSR_INS5_IJS14_S1I_EEENS5_IJS1I_SB_EEEEEEENS4_39AutoVectorizingCopyWithAssumedAlignmentILi128EEENS4_14SM90_TMA_STOREES1Z_S21_S21_EEEvvEEEEvNT_6ParamsE)
        .other          _ZN7cutlass13device_kernelINS_4gemm6kernel13GemmUniversalIN4cute5tupleIJiiiiEEENS1_10collective13CollectiveMmaINS1_35MainloopSm100TmaUmmaWarpSpecializedILi4ELi2ELi4ENS5_IJNS4_1CILi1EEESB_SB_EEEEENS5_IJNSA_ILi128EEENSA_ILi64EEESF_EEENS_10tfloat32_tENS5_IJlSB_lEEESH_SI_NS4_8TiledMMAINS4_8MMA_AtomIJNS4_17SM100_MMA_TF32_SSISH_SH_fLi128ELi64ELNS4_4UMMA5MajorE0ELSN_0ELNSM_7ScaleInE0ELSO_0EEEEEENS4_6LayoutISC_NS5_IJNSA_ILi0EEESS_SS_EEEEENS5_IJNS4_10UnderscoreESV_SV_EEEEENS4_13SM90_TMA_LOADENS4_14ComposedLayoutINS4_7SwizzleILi3ELi4ELi3EEENS4_18smem_ptr_flag_bitsILi32EEENSR_INS5_IJNSA_ILi8EEENSA_ILi32EEEEEENS5_IJS15_SB_EEEEEEEvNS4_8identityESY_S19_vS1A_EENS_8epilogue10collective18CollectiveEpilogueINS1C_23Sm100TmaWarpSpecializedILi4ELi2ELi16ELb1ELb0EEEJSG_NS5_IJNSR_ISE_SB_EENSR_INSA_ILi16EEESB_EEEEESH_SI_SH_SI_NS1C_6fusion15FusionCallbacksIS1G_NS1L_17LinearCombinationISH_fSH_fLNS_15FloatRoundStyleE2EEESG_S1K_JEEENS4_5SM1004TMEM4LOAD26SM100_TMEM_LOAD_32dp32b16xESY_NSZ_INS10_ILi2ELi4ELi3EEES13_NSR_INS5_IJS14_S1I_EEENS5_IJS1I_SB_EEEEEEENS4_39AutoVectorizingCopyWithAssumedAlignmentILi128EEENS4_14SM90_TMA_STOREES1Z_S21_S21_EEEvvEEEEvNT_6ParamsE,@"STO_CUDA_ENTRY STV_DEFAULT"
_ZN7cutlass13device_kernelINS_4gemm6kernel13GemmUniversalIN4cute5tupleIJiiiiEEENS1_10collective13CollectiveMmaINS1_35MainloopSm100TmaUmmaWarpSpecializedILi4ELi2ELi4ENS5_IJNS4_1CILi1EEESB_SB_EEEEENS5_IJNSA_ILi128EEENSA_ILi64EEESF_EEENS_10tfloat32_tENS5_IJlSB_lEEESH_SI_NS4_8TiledMMAINS4_8MMA_AtomIJNS4_17SM100_MMA_TF32_SSISH_SH_fLi128ELi64ELNS4_4UMMA5MajorE0ELSN_0ELNSM_7ScaleInE0ELSO_0EEEEEENS4_6LayoutISC_NS5_IJNSA_ILi0EEESS_SS_EEEEENS5_IJNS4_10UnderscoreESV_SV_EEEEENS4_13SM90_TMA_LOADENS4_14ComposedLayoutINS4_7SwizzleILi3ELi4ELi3EEENS4_18smem_ptr_flag_bitsILi32EEENSR_INS5_IJNSA_ILi8EEENSA_ILi32EEEEEENS5_IJS15_SB_EEEEEEEvNS4_8identityESY_S19_vS1A_EENS_8epilogue10collective18CollectiveEpilogueINS1C_23Sm100TmaWarpSpecializedILi4ELi2ELi16ELb1ELb0EEEJSG_NS5_IJNSR_ISE_SB_EENSR_INSA_ILi16EEESB_EEEEESH_SI_SH_SI_NS1C_6fusion15FusionCallbacksIS1G_NS1L_17LinearCombinationISH_fSH_fLNS_15FloatRoundStyleE2EEESG_S1K_JEEENS4_5SM1004TMEM4LOAD26SM100_TMEM_LOAD_32dp32b16xESY_NSZ_INS10_ILi2ELi4ELi3EEES13_NSR_INS5_IJS14_S1I_EEENS5_IJS1I_SB_EEEEEEENS4_39AutoVectorizingCopyWithAssumedAlignmentILi128EEENS4_14SM90_TMA_STOREES1Z_S21_S21_EEEvvEEEEvNT_6ParamsE:
[----:B------:R-:W1:Y:S01]  /*0000*/  LDC R1, c[0x0][0x37c] ;  /* 0x0000df00ff017b82 */ /* 0x000e620000000800 */
[----:B------:R-:W2:Y:S01]  /*0010*/  S2R R81, SR_TID.X ;  /* 0x0000000000517919 */ /* 0x000ea20000002100 */
[----:B------:R-:W3:Y:S01]  /*0020*/  LDCU.64 UR4, c[0x0][0x890] ;  /* 0x00011200ff0477ac */ /* 0x000ee20008000a00 */
[----:B------:R-:W-:Y:S02]  /*0030*/  PRMT R67, RZ, 0x7610, R67 ;  /* 0x00007610ff437816 */ /* 0x000fe40000000043 */
[----:B------:R-:W-:Y:S01]  /*0040*/  ELECT P5, URZ, PT ;  /* 0x0000000000ff782f */ /* 0x000fe200038a0000 */
[----:B------:R-:W4:Y:S01]  /*0050*/  LDCU.64 UR46, c[0x0][0x358] ;  /* 0x00006b00ff2e77ac */ /* 0x000f220008000a00 */
[----:B---3--:R-:W-:-:S04]  /*0060*/  UISETP.NE.U32.AND UP0, UPT, UR4, URZ, UPT ;  /* 0x000000ff0400728c */ /* 0x008fc8000bf05070 */
[----:B------:R-:W-:Y:S01]  /*0070*/  UISETP.NE.AND.EX UP0, UPT, UR5, URZ, UPT, UP0 ;  /* 0x000000ff0500728c */ /* 0x000fe2000bf05300 */
[----:B--2---:R-:W-:-:S05]  /*0080*/  SHF.R.U32.HI R72, RZ, 0x5, R81 ;  /* 0x00000005ff487819 */ /* 0x004fca0000011651 */
[----:B------:R-:W2:Y:S02]  /*0090*/  SHFL.IDX PT, R0, R72, RZ, 0x1f ;  /* 0x00001fff48007589 */ /* 0x000ea400000e0000 */
[----:B--2---:R-:W-:Y:S01]  /*00a0*/  R2UR UR8, R0 ;  /* 0x00000000000872ca */ /* 0x004fe200000e0000 */
[----:B-1--4-:R-:W-:-:S14]  /*00b0*/  BRA.U UP0, `(.L_x_0) ;  /* 0x00000001002c7547 */ /* 0x012fdc000b800000 */
[----:B------:R-:W1:Y:S02]  /*00c0*/  LDCU.64 UR6, c[0x0][0x888] ;  /* 0x00011100ff0677ac */ /* 0x000e640008000a00 */
[----:B-1----:R-:W-:-:S04]  /*00d0*/  UISETP.NE.U32.AND UP0, UPT, UR6, URZ, UPT ;  /* 0x000000ff0600728c */ /* 0x002fc8000bf05070 */
[----:B------:R-:W-:-:S09]  /*00e0*/  UISETP.NE.AND.EX UP0, UPT, UR7, URZ, UPT, UP0 ;  /* 0x000000ff0700728c */ /* 0x000fd2000bf05300 */
[----:B------:R-:W-:Y:S05]  /*00f0*/  BRA.U !UP0, `(.L_x_1) ;  /* 0x0000000108107547 */ /* 0x000fea000b800000 */
[----:B------:R-:W1:Y:S02]  /*0100*/  LDC.64 R2, c[0x0][0x888] ;  /* 0x00022200ff027b82 */ /* 0x000e640000000a00 */
[----:B-1----:R1:W5:Y:S01]  /*0110*/  LDG.E R35, desc[UR46][R2.64] ;  /* 0x0000002e02237981 */ /* 0x002362000c1e1900 */
[----:B------:R-:W-:Y:S01]  /*0120*/  HFMA2 R67, -RZ, RZ, 0, 5.9604644775390625e-08 ;  /* 0x00000001ff437431 */ /* 0x000fe200000001ff */
[----:B------:R-:W-:Y:S05]  /*0130*/  BRA `(.L_x_0) ;  /* 0x00000000000c7947 */ /* 0x000fea0003800000 */
.L_x_1:
[----:B------:R-:W1:Y:S01]  /*0140*/  LDCU UR6, c[0x0][0x880] ;  /* 0x00011000ff0677ac */ /* 0x000e620008000800 */
[----:B------:R-:W-:Y:S01]  /*0150*/  HFMA2 R67, -RZ, RZ, 0, 5.9604644775390625e-08 ;  /* 0x00000001ff437431 */ /* 0x000fe200000001ff */
[----:B-1----:R-:W-:-:S07]  /*0160*/  MOV R35, UR6 ;  /* 0x0000000600237c02 */ /* 0x002fce0008000f00 */
.L_x_0:
[----:B------:R-:W2:Y:S02]  /*0170*/  LDCU.64 UR6, c[0x0][0x8b0] ;  /* 0x00011600ff0677ac */ /* 0x000ea40008000a00 */
[----:B--2---:R-:W-:-:S04]  /*0180*/  UISETP.NE.U32.AND UP0, UPT, UR6, URZ, UPT ;  /* 0x000000ff0600728c */ /* 0x004fc8000bf05070 */
[----:B------:R-:W-:-:S09]  /*0190*/  UISETP.NE.AND.EX UP0, UPT, UR7, URZ, UPT, UP0 ;  /* 0x000000ff0700728c */ /* 0x000fd2000bf05300 */
[----:B------:R-:W-:Y:S05]  /*01a0*/  BRA.U UP0, `(.L_x_2) ;  /* 0x0000000100247547 */ /* 0x000fea000b800000 */
[----:B------:R-:W2:Y:S02]  /*01b0*/  LDCU.64 UR6, c[0x0][0x8a8] ;  /* 0x00011500ff0677ac */ /* 0x000ea40008000a00 */
[----:B--2---:R-:W-:-:S04]  /*01c0*/  UISETP.NE.U32.AND UP0, UPT, UR6, URZ, UPT ;  /* 0x000000ff0600728c */ /* 0x004fc8000bf05070 */
[----:B------:R-:W-:-:S09]  /*01d0*/  UISETP.NE.AND.EX UP0, UPT, UR7, URZ, UPT, UP0 ;  /* 0x000000ff0700728c */ /* 0x000fd2000bf05300 */
[----:B------:R-:W-:Y:S05]  /*01e0*/  BRA.U !UP0, `(.L_x_3) ;  /* 0x00000001080c7547 */ /* 0x000fea000b800000 */
[----:B------:R-:W2:Y:S02]  /*01f0*/  LDC.64 R32, c[0x0][0x8a8] ;  /* 0x00022a00ff207b82 */ /* 0x000ea40000000a00 */
[----:B--2---:R2:W5:Y:S01]  /*0200*/  LDG.E R32, desc[UR46][R32.64] ;  /* 0x0000002e20207981 */ /* 0x004562000c1e1900 */
[----:B------:R-:W-:Y:S05]  /*0210*/  BRA `(.L_x_2) ;  /* 0x0000000000087947 */ /* 0x000fea0003800000 */
.L_x_3:
[----:B------:R-:W2:Y:S02]  /*0220*/  LDCU UR6, c[0x0][0x8a0] ;  /* 0x00011400ff0677ac */ /* 0x000ea40008000800 */
[----:B--2---:R-:W-:Y:S02]  /*0230*/  MOV R32, UR6 ;  /* 0x0000000600207c02 */ /* 0x004fe40008000f00 */
.L_x_2:
[----:B------:R-:W-:Y:S01]  /*0240*/  IMAD.U32 R0, RZ, RZ, UR8 ;  /* 0x00000008ff007e24 */ /* 0x000fe2000f8e00ff */
[----:B------:R-:W-:Y:S04]  /*0250*/  BSSY.RECONVERGENT B0, `(.L_x_4) ;  /* 0x000000c000007945 */ /* 0x000fe80003800200 */
[C---:B------:R-:W-:Y:S02]  /*0260*/  ISETP.NE.OR P1, PT, R0.reuse, 0x1, !P5 ;  /* 0x000000010000780c */ /* 0x040fe40006f25670 */
[----:B------:R-:W-:-:S11]  /*0270*/  ISETP.NE.OR P0, PT, R0, 0x3, !P5 ;  /* 0x000000030000780c */ /* 0x000fd60006f05670 */
[----:B------:R-:W-:Y:S05]  /*0280*/  @P1 BRA `(.L_x_5) ;  /* 0x0000000000201947 */ /* 0x000fea0003800000 */
[----:B------:R-:W3:Y:S02]  /*0290*/  LDCU.64 UR6, c[0x0][0x348] ;  /* 0x00006900ff0677ac */ /* 0x000ee40008000a00 */
[----:B---3--:R-:W-:Y:S02]  /*02a0*/  UIADD3 UR10, UP1, UPT, UR6, 0x80, URZ ;  /* 0x00000080060a7890 */ /* 0x008fe4000ff3e0ff */
[----:B------:R-:W-:Y:S02]  /*02b0*/  UIADD3 UR6, UP0, UPT, UR6, 0x180, URZ ;  /* 0x0000018006067890 */ /* 0x000fe4000ff1e0ff */
[----:B------:R-:W-:Y:S02]  /*02c0*/  UIADD3.X UR11, UPT, UPT, URZ, UR7, URZ, UP1, !UPT ;  /* 0x00000007ff0b7290 */ /* 0x000fe40008ffe4ff */
[----:B------:R-:W-:-:S07]  /*02d0*/  UIADD3.X UR7, UPT, UPT, URZ, UR7, URZ, UP0, !UPT ;  /* 0x00000007ff077290 */ /* 0x000fce00087fe4ff */
[----:B------:R3:W-:Y:S02]  /*02e0*/  UTMACCTL.PF [UR10] ;  /* 0x000000000a0079b9 */ /* 0x0007e40008040000 */
[----:B------:R3:W-:Y:S02]  /*02f0*/  UTMACCTL.PF [UR6] ;  /* 0x00000000060079b9 */ /* 0x0007e40008040000 */
[----:B---3--:R-:W-:Y:S01]  /*0300*/  NOP ;  /* 0x0000000000007918 */ /* 0x008fe20000000000 */
.L_x_5:
[----:B------:R-:W-:Y:S05]  /*0310*/  BSYNC.RECONVERGENT B0 ;  /* 0x0000000000007941 */ /* 0x000fea0003800200 */
.L_x_4:
[----:B------:R-:W-:Y:S04]  /*0320*/  BSSY.RECONVERGENT B0, `(.L_x_6) ;  /* 0x000000a000007945 */ /* 0x000fe80003800200 */
        /* <DEDUP_REMOVED lines=9> */
.L_x_7:
[----:B------:R-:W-:Y:S05]  /*03c0*/  BSYNC.RECONVERGENT B0 ;  /* 0x0000000000007941 */ /* 0x000fea0003800200 */
.L_x_6:
[----:B------:R-:W3:Y:S01]  /*03d0*/  LDCU.64 UR6, c[0x0][0x888] ;  /* 0x00011100ff0677ac */ /* 0x000ee20008000a00 */
[----:B------:R-:W-:Y:S02]  /*03e0*/  UISETP.EQ.U32.AND UP1, UPT, UR4, URZ, UPT ;  /* 0x000000ff0400728c */ /* 0x000fe4000bf22070 */
[----:B------:R-:W-:Y:S02]  /*03f0*/  UPLOP3.LUT UP2, UPT, UPT, UPT, UPT, 0x80, 0x8 ;  /* 0x000000000008789c */ /* 0x000fe40003f4f070 */
[----:B---3--:R-:W-:-:S04]  /*0400*/  UISETP.NE.U32.AND UP0, UPT, UR6, URZ, UPT ;  /* 0x000000ff0600728c */ /* 0x008fc8000bf05070 */
[----:B------:R-:W-:-:S04]  /*0410*/  UISETP.NE.AND.EX UP0, UPT, UR7, URZ, UPT, UP0 ;  /* 0x000000ff0700728c */ /* 0x000fc8000bf05300 */
[----:B------:R-:W-:-:S04]  /*0420*/  UISETP.EQ.OR.EX UP3, UPT, UR5, URZ, !UP0, UP1 ;  /* 0x000000ff0500728c */ /* 0x000fc8000c762710 */
[----:B------:R-:W-:-:S05]  /*0430*/  UP2UR UR50, UPR, URZ, 0x8 ;  /* 0x00000008ff327883 */ /* 0x000fca0008000000 */
[----:B------:R-:W-:Y:S07]  /*0440*/  BRA.U !UP3, `(.L_x_8) ;  /* 0x000000010b207547 */ /* 0x000fee000b800000 */
[----:B------:R-:W-:Y:S01]  /*0450*/  UISETP.NE.U32.AND UP2, UPT, UR4, URZ, UPT ;  /* 0x000000ff0400728c */ /* 0x000fe2000bf45070 */
[----:B-----5:R-:W-:Y:S01]  /*0460*/  FSETP.NEU.AND P0, PT, R35, RZ, PT ;  /* 0x000000ff2300720b */ /* 0x020fe20003f0d000 */
[----:B------:R-:W-:Y:S02]  /*0470*/  USEL UR4, URZ, 0xffffffff, UP0 ;  /* 0xffffffffff047887 */ /* 0x000fe40008000000 */
[----:B------:R-:W-:-:S10]  /*0480*/  UISETP.NE.AND.EX UP2, UPT, UR5, URZ, UPT, UP2 ;  /* 0x000000ff0500728c */ /* 0x000fd4000bf45320 */
[----:B------:R-:W-:Y:S01]  /*0490*/  VOTEU.ANY UP1, P0 ;  /* 0x0000000000ff7886 */ /* 0x000fe20000020100 */
[----:B------:R-:W-:-:S04]  /*04a0*/  @!UP2 USEL UR4, URZ, 0xffffffff, UP1 ;  /* 0xffffffffff04a887 */ /* 0x000fc80008800000 */
[----:B------:R-:W-:-:S04]  /*04b0*/  ULOP3.LUT UR4, UR4, 0x1, URZ, 0xc0, !UPT ;  /* 0x0000000104047892 */ /* 0x000fc8000f8ec0ff */
[----:B------:R-:W-:-:S11]  /*04c0*/  UISETP.NE.U32.AND UP2, UPT, UR4, 0x1, UPT ;  /* 0x000000010400788c */ /* 0x000fd6000bf45070 */
.L_x_8:
[----:B-1----:R-:W1:Y:S01]  /*04d0*/  SHFL.IDX PT, R2, R72, RZ, 0x1f ;  /* 0x00001fff48027589 */ /* 0x002e6200000e0000 */
[----:B------:R-:W-:-:S04]  /*04e0*/  UISETP.NE.AND UP1, UPT, UR8, 0x2, UPT ;  /* 0x000000020800788c */ /* 0x000fc8000bf25270 */
[----:B------:R-:W-:Y:S01]  /*04f0*/  USEL UR6, URZ, 0x1, UP1 ;  /* 0x00000001ff067887 */ /* 0x000fe20008800000 */
[----:B-1----:R-:W-:-:S13]  /*0500*/  ISETP.NE.AND P0, PT, R2, RZ, PT ;  /* 0x000000ff0200720c */ /* 0x002fda0003f05270 */
[----:B------:R-:W-:Y:S05]  /*0510*/  @P0 BRA `(.L_x_9) ;  /* 0x0000000000480947 */ /* 0x000fea0003800000 */
[----:B------:R-:W1:Y:S01]  /*0520*/  S2UR UR5, SR_CgaCtaId ;  /* 0x00000000000579c3 */ /* 0x000e620000008800 */
[----:B------:R-:W-:Y:S01]  /*0530*/  UMOV UR7, 0x400 ;  /* 0x0000040000077882 */ /* 0x000fe20000000000 */
[----:B------:R-:W-:Y:S01]  /*0540*/  UMOV UR4, 0x1 ;  /* 0x0000000100047882 */ /* 0x000fe20000000000 */
[----:B------:R-:W-:Y:S01]  /*0550*/  ELECT P0, URZ, PT ;  /* 0x0000000000ff782f */ /* 0x000fe20003800000 */
[----:B------:R-:W-:-:S04]  /*0560*/  UIADD3 UR10, UPT, UPT, -UR4, 0x100000, URZ ;  /* 0x00100000040a7890 */ /* 0x000fc8000fffe1ff */
[----:B------:R-:W-:Y:S02]  /*0570*/  USHF.L.U32 UR11, UR10, 0xb, URZ ;  /* 0x0000000b0a0b7899 */ /* 0x000fe400080006ff */
[----:B------:R-:W-:Y:S02]  /*0580*/  USHF.L.U32 UR10, UR10, 0x1, URZ ;  /* 0x000000010a0a7899 */ /* 0x000fe400080006ff */
[----:B-1----:R-:W-:Y:S01]  /*0590*/  ULEA UR5, UR5, UR7, 0x18 ;  /* 0x0000000705057291 */ /* 0x002fe2000f8ec0ff */
[----:B------:R-:W1:Y:S11]  /*05a0*/  FENCE.VIEW.ASYNC.S ;  /* 0x00000000000073c6 */ /* 0x000e760000000000 */
[----:B-1----:R1:W3:Y:S01]  /*05b0*/  SYNCS.EXCH.64 URZ, [UR5], UR10 ;  /* 0x0000000a05ff75b2 */ /* 0x0022e20008000100 */
[----:B------:R1:W4:Y:S01]  /*05c0*/  SYNCS.EXCH.64 URZ, [UR5+0x20], UR10 ;  /* 0x0000200a05ff75b2 */ /* 0x0003220008000100 */
[----:B------:R1:W1:Y:S01]  /*05d0*/  SYNCS.EXCH.64 URZ, [UR5+0x8], UR10 ;  /* 0x0000080a05ff75b2 */ /* 0x0002620008000100 */
[----:B------:R1:W1:Y:S01]  /*05e0*/  SYNCS.EXCH.64 URZ, [UR5+0x28], UR10 ;  /* 0x0000280a05ff75b2 */ /* 0x0002620008000100 */
[----:B------:R1:W1:Y:S01]  /*05f0*/  SYNCS.EXCH.64 URZ, [UR5+0x10], UR10 ;  /* 0x0000100a05ff75b2 */ /* 0x0002620008000100 */
[----:B------:R1:W1:Y:S01]  /*0600*/  SYNCS.EXCH.64 URZ, [UR5+0x30], UR10 ;  /* 0x0000300a05ff75b2 */ /* 0x0002620008000100 */
[----:B------:R1:W1:Y:S01]  /*0610*/  SYNCS.EXCH.64 URZ, [UR5+0x18], UR10 ;  /* 0x0000180a05ff75b2 */ /* 0x0002620008000100 */
[----:B------:R1:W1:Y:S01]  /*0620*/  SYNCS.EXCH.64 URZ, [UR5+0x38], UR10 ;  /* 0x0000380a05ff75b2 */ /* 0x0002620008000100 */
[----:B------:R-:W-:Y:S01]  /*0630*/  NOP ;  /* 0x0000000000007918 */ /* 0x000fe20000000000 */
.L_x_9:
[----:B------:R-:W2:Y:S01]  /*0640*/  SHFL.IDX PT, R2, R72, RZ, 0x1f ;  /* 0x00001fff48027589 */ /* 0x000ea200000e0000 */
[----:B------:R-:W-:Y:S01]  /*0650*/  NOP ;  /* 0x0000000000007918 */ /* 0x000fe20000000000 */
[----:B--2---:R-:W-:-:S13]  /*0660*/  ISETP.NE.AND P0, PT, R2, 0x1, PT ;  /* 0x000000010200780c */ /* 0x004fda0003f05270 */
[----:B------:R-:W-:Y:S05]  /*0670*/  @P0 BRA `(.L_x_10) ;  /* 0x0000000000580947 */ /* 0x000fea0003800000 */
[----:B------:R-:W2:Y:S01]  /*0680*/  S2UR UR7, SR_CgaCtaId ;  /* 0x00000000000779c3 */ /* 0x000ea20000008800 */
[----:B------:R-:W-:Y:S01]  /*0690*/  UMOV UR9, 0x400 ;  /* 0x0000040000097882 */ /* 0x000fe20000000000 */
[----:B-1----:R-:W-:Y:S01]  /*06a0*/  UMOV UR5, 0x20 ;  /* 0x0000002000057882 */ /* 0x002fe20000000000 */
[----:B------:R-:W-:Y:S01]  /*06b0*/  UMOV UR4, 0x80 ;  /* 0x0000008000047882 */ /* 0x000fe20000000000 */
[----:B------:R-:W-:-:S04]  /*06c0*/  UIADD3 UR10, UPT, UPT, -UR5, 0x100000, URZ ;  /* 0x00100000050a7890 */ /* 0x000fc8000fffe1ff */
[----:B------:R-:W-:Y:S02]  /*06d0*/  USHF.L.U32 UR11, UR10, 0xb, URZ ;  /* 0x0000000b0a0b7899 */ /* 0x000fe400080006ff */
[----:B------:R-:W-:Y:S02]  /*06e0*/  USHF.L.U32 UR10, UR10, 0x1, URZ ;  /* 0x000000010a0a7899 */ /* 0x000fe400080006ff */
[----:B------:R-:W-:-:S04]  /*06f0*/  UIADD3 UR4, UPT, UPT, -UR4, 0x100000, URZ ;  /* 0x0010000004047890 */ /* 0x000fc8000fffe1ff */
[----:B------:R-:W-:Y:S02]  /*0700*/  USHF.L.U32 UR5, UR4, 0xb, URZ ;  /* 0x0000000b04057899 */ /* 0x000fe400080006ff */
[----:B------:R-:W-:Y:S01]  /*0710*/  USHF.L.U32 UR4, UR4, 0x1, URZ ;  /* 0x0000000104047899 */ /* 0x000fe200080006ff */
[----:B------:R-:W-:Y:S01]  /*0720*/  ELECT P0, URZ, PT ;  /* 0x0000000000ff782f */ /* 0x000fe20003800000 */
[----:B--2---:R-:W-:Y:S01]  /*0730*/  ULEA UR7, UR7, UR9, 0x18 ;  /* 0x0000000907077291 */ /* 0x004fe2000f8ec0ff */
[----:B------:R-:W1:Y:S11]  /*0740*/  FENCE.VIEW.ASYNC.S ;  /* 0x00000000000073c6 */ /* 0x000e760000000000 */
[----:B-1----:R2:W1:Y:S01]  /*0750*/  SYNCS.EXCH.64 URZ, [UR7+0x40], UR10 ;  /* 0x0000400a07ff75b2 */ /* 0x0024620008000100 */
[----:B------:R2:W1:Y:S01]  /*0760*/  SYNCS.EXCH.64 URZ, [UR7+0x60], UR4 ;  /* 0x0000600407ff75b2 */ /* 0x0004620008000100 */
[----:B------:R2:W1:Y:S01]  /*0770*/  SYNCS.EXCH.64 URZ, [UR7+0x48], UR10 ;  /* 0x0000480a07ff75b2 */ /* 0x0004620008000100 */
[----:B------:R2:W1:Y:S01]  /*0780*/  SYNCS.EXCH.64 URZ, [UR7+0x68], UR4 ;  /* 0x0000680407ff75b2 */ /* 0x0004620008000100 */
[----:B------:R2:W1:Y:S01]  /*0790*/  SYNCS.EXCH.64 URZ, [UR7+0x50], UR10 ;  /* 0x0000500a07ff75b2 */ /* 0x0004620008000100 */
[----:B------:R2:W1:Y:S01]  /*07a0*/  SYNCS.EXCH.64 URZ, [UR7+0x70], UR4 ;  /* 0x0000700407ff75b2 */ /* 0x0004620008000100 */
[----:B------:R2:W1:Y:S01]  /*07b0*/  SYNCS.EXCH.64 URZ, [UR7+0x58], UR10 ;  /* 0x0000580a07ff75b2 */ /* 0x0004620008000100 */
[----:B------:R2:W1:Y:S02]  /*07c0*/  SYNCS.EXCH.64 URZ, [UR7+0x78], UR4 ;  /* 0x0000780407ff75b2 */ /* 0x0004640008000100 */
[----:B--2---:R-:W-:Y:S01]  /*07d0*/  NOP ;  /* 0x0000000000007918 */ /* 0x004fe20000000000 */
.L_x_10:
[----:B------:R-:W2:Y:S01]  /*07e0*/  SHFL.IDX PT, R2, R72, RZ, 0x1f ;  /* 0x00001fff48027589 */ /* 0x000ea200000e0000 */
[----:B------:R-:W-:Y:S01]  /*07f0*/  NOP ;  /* 0x0000000000007918 */ /* 0x000fe20000000000 */
[----:B--2---:R-:W-:-:S13]  /*0800*/  ISETP.NE.AND P0, PT, R2, 0x3, PT ;  /* 0x000000030200780c */ /* 0x004fda0003f05270 */
[----:B------:R-:W-:Y:S05]  /*0810*/  @P0 BRA `(.L_x_11) ;  /* 0x0000000000300947 */ /* 0x000fea0003800000 */
[----:B-1----:R-:W1:Y:S01]  /*0820*/  S2UR UR5, SR_CgaCtaId ;  /* 0x00000000000579c3 */ /* 0x002e620000008800 */
        /* <DEDUP_REMOVED lines=8> */
[----:B-1----:R2:W1:Y:S01]  /*08b0*/  SYNCS.EXCH.64 URZ, [UR5+0x80], UR10 ;  /* 0x0000800a05ff75b2 */ /* 0x0024620008000100 */
[----:B------:R2:W1:Y:S02]  /*08c0*/  SYNCS.EXCH.64 URZ, [UR5+0x88], UR10 ;  /* 0x0000880a05ff75b2 */ /* 0x0004640008000100 */
[----:B--2---:R-:W-:Y:S01]  /*08d0*/  NOP ;  /* 0x0000000000007918 */ /* 0x004fe20000000000 */
.L_x_11:
[----:B------:R-:W2:Y:S01]  /*08e0*/  SHFL.IDX PT, R2, R72, RZ, 0x1f ;  /* 0x00001fff48027589 */ /* 0x000ea200000e0000 */
[----:B------:R-:W-:Y:S01]  /*08f0*/  NOP ;  /* 0x0000000000007918 */ /* 0x000fe20000000000 */
[----:B--2---:R-:W-:-:S13]  /*0900*/  ISETP.NE.AND P0, PT, R2, 0x4, PT ;  /* 0x000000040200780c */ /* 0x004fda0003f05270 */
[----:B------:R-:W-:Y:S05]  /*0910*/  @P0 BRA `(.L_x_12) ;  /* 0x00000000004c0947 */ /* 0x000fea0003800000 */
[----:B-1----:R-:W1:Y:S01]  /*0920*/  S2UR UR5, SR_CgaCtaId ;  /* 0x00000000000579c3 */ /* 0x002e620000008800 */
[----:B------:R-:W-:Y:S01]  /*0930*/  UMOV UR9, 0x100 ;  /* 0x0000010000097882 */ /* 0x000fe20000000000 */
[----:B------:R-:W-:Y:S01]  /*0940*/  UMOV UR7, 0x400 ;  /* 0x0000040000077882 */ /* 0x000fe20000000000 */
[----:B------:R-:W-:Y:S01]  /*0950*/  USEL UR9, UR9, 0xe0, UP2 ;  /* 0x000000e009097887 */ /* 0x000fe20009000000 */
[----:B------:R-:W-:Y:S01]  /*0960*/  UMOV UR4, 0x1 ;  /* 0x0000000100047882 */ /* 0x000fe20000000000 */
[----:B------:R-:W-:Y:S01]  /*0970*/  ELECT P0, URZ, PT ;  /* 0x0000000000ff782f */ /* 0x000fe20003800000 */
[----:B------:R-:W-:-:S04]  /*0980*/  UIADD3 UR10, UPT, UPT, -UR4, 0x100000, URZ ;  /* 0x00100000040a7890 */ /* 0x000fc8000fffe1ff */
[----:B------:R-:W-:Y:S02]  /*0990*/  USHF.L.U32 UR11, UR10, 0xb, URZ ;  /* 0x0000000b0a0b7899 */ /* 0x000fe400080006ff */
[----:B------:R-:W-:Y:S02]  /*09a0*/  USHF.L.U32 UR10, UR10, 0x1, URZ ;  /* 0x000000010a0a7899 */ /* 0x000fe400080006ff */
[----:B------:R-:W-:-:S04]  /*09b0*/  UIADD3 UR12, UPT, UPT, -UR9, 0x100000, URZ ;  /* 0x00100000090c7890 */ /* 0x000fc8000fffe1ff */
[----:B------:R-:W-:Y:S02]  /*09c0*/  USHF.L.U32 UR13, UR12, 0xb, URZ ;  /* 0x0000000b0c0d7899 */ /* 0x000fe400080006ff */
[----:B------:R-:W-:Y:S02]  /*09d0*/  USHF.L.U32 UR12, UR12, 0x1, URZ ;  /* 0x000000010c0c7899 */ /* 0x000fe400080006ff */
[----:B-1----:R-:W-:Y:S01]  /*09e0*/  ULEA UR5, UR5, UR7, 0x18 ;  /* 0x0000000705057291 */ /* 0x002fe2000f8ec0ff */
[----:B------:R-:W1:Y:S11]  /*09f0*/  FENCE.VIEW.ASYNC.S ;  /* 0x00000000000073c6 */ /* 0x000e760000000000 */
[----:B-1----:R2:W1:Y:S01]  /*0a00*/  SYNCS.EXCH.64 URZ, [UR5+0x90], UR10 ;  /* 0x0000900a05ff75b2 */ /* 0x0024620008000100 */
[----:B------:R2:W1:Y:S01]  /*0a10*/  SYNCS.EXCH.64 URZ, [UR5+0xa0], UR12 ;  /* 0x0000a00c05ff75b2 */ /* 0x0004620008000100 */
[----:B------:R2:W1:Y:S01]  /*0a20*/  SYNCS.EXCH.64 URZ, [UR5+0x98], UR10 ;  /* 0x0000980a05ff75b2 */ /* 0x0004620008000100 */
[----:B------:R2:W1:Y:S02]  /*0a30*/  SYNCS.EXCH.64 URZ, [UR5+0xa8], UR12 ;  /* 0x0000a80c05ff75b2 */ /* 0x0004640008000100 */
[----:B--2---:R-:W-:Y:S01]  /*0a40*/  NOP ;  /* 0x0000000000007918 */ /* 0x004fe20000000000 */
.L_x_12:
        /* <DEDUP_REMOVED lines=26> */
.L_x_13:
        /* <DEDUP_REMOVED lines=18> */
.L_x_14:
[----:B-1----:R-:W1:Y:S01]  /*0d10*/  S2UR UR5, SR_CTAID.X ;  /* 0x00000000000579c3 */ /* 0x002e620000002500 */
[----:B------:R-:W-:-:S05]  /*0d20*/  CS2R.32 R68, SR_CgaSize ;  /* 0x0000000000447805 */ /* 0x000fca0000008a00 */
[----:B------:R-:W-:-:S05]  /*0d30*/  IMAD R68, R68, -0xa0, RZ ;  /* 0xffffff6044447824 */ /* 0x000fca00078e02ff */
[----:B------:R-:W-:-:S14]  /*0d40*/  R2UR UR9, R68 ;  /* 0x00000000440972ca */ /* 0x000fdc00000e0000 */
[----:B------:R-:W2:Y:S01]  /*0d50*/  LDCU UR9, c[0x0][UR9+0x2b0] ;  /* 0x00005600090977ac */ /* 0x000ea20008000800 */
[----:B------:R-:W-:Y:S01]  /*0d60*/  NOP ;  /* 0x0000000000007918 */ /* 0x000fe20000000000 */
[----:B------:R-:W-:-:S05]  /*0d70*/  CS2R.32 R68, SR_CgaSize ;  /* 0x0000000000447805 */ /* 0x000fca0000008a00 */
[----:B------:R-:W-:-:S05]  /*0d80*/  IMAD R68, R68, -0xa0, RZ ;  /* 0xffffff6044447824 */ /* 0x000fca00078e02ff */
[----:B------:R-:W-:-:S14]  /*0d90*/  R2UR UR7, R68 ;  /* 0x00000000440772ca */ /* 0x000fdc00000e0000 */
[----:B------:R-:W3:Y:S01]  /*0da0*/  LDCU UR7, c[0x0][UR7+0x2b4] ;  /* 0x00005680070777ac */ /* 0x000ee20008000800 */
[----:B------:R-:W4:Y:S08]  /*0db0*/  S2UR UR4, SR_CTAID.Y ;  /* 0x00000000000479c3 */ /* 0x000f300000002600 */
[----:B------:R-:W3:Y:S01]  /*0dc0*/  LDC R9, c[0x0][0xb24] ;  /* 0x0002c900ff097b82 */ /* 0x000ee20000000800 */
[----:B-1----:R-:W-:-:S02]  /*0dd0*/  I2FP.F32.U32 R4, UR5 ;  /* 0x0000000500047c45 */ /* 0x002fc40008201000 */
[----:B------:R-:W-:-:S05]  /*0de0*/  CS2R.32 R5, SR_CgaSize ;  /* 0x0000000000057805 */ /* 0x000fca0000008a00 */
[----:B------:R-:W-:-:S06]  /*0df0*/  IMAD R5, R5, -0xa0, RZ ;  /* 0xffffff6005057824 */ /* 0x000fcc00078e02ff */
[----:B------:R-:W1:Y:S01]  /*0e00*/  LDC R5, c[0x0][R5+0x2a0] ;  /* 0x0000a80005057b82 */ /* 0x000e620000000800 */
[----:B------:R-:W-:Y:S01]  /*0e10*/  MOV R21, UR5 ;  /* 0x0000000500157c02 */ /* 0x000fe20008000f00 */
[----:B--2---:R-:W-:Y:S01]  /*0e20*/  FMUL R4, R4, UR9 ;  /* 0x0000000904047c20 */ /* 0x004fe20008400000 */
[----:B----4-:R-:W-:Y:S02]  /*0e30*/  I2FP.F32.U32 R2, UR4 ;  /* 0x0000000400027c45 */ /* 0x010fe40008201000 */
[----:B------:R-:W-:-:S05]  /*0e40*/  CS2R.32 R3, SR_CgaSize ;  /* 0x0000000000037805 */ /* 0x000fca0000008a00 */
[----:B------:R-:W-:-:S06]  /*0e50*/  IMAD R3, R3, -0xa0, RZ ;  /* 0xffffff6003037824 */ /* 0x000fcc00078e02ff */
[----:B------:R-:W2:Y:S01]  /*0e60*/  LDC R3, c[0x0][R3+0x2a4] ;  /* 0x0000a90003037b82 */ /* 0x000ea20000000800 */
[----:B------:R-:W4:Y:S01]  /*0e70*/  F2I.U32.TRUNC.NTZ R68, R4 ;  /* 0x0000000400447305 */ /* 0x000f22000020f000 */
[----:B------:R-:W-:Y:S01]  /*0e80*/  MOV R20, UR4 ;  /* 0x0000000400147c02 */ /* 0x000fe20008000f00 */
[----:B---3--:R-:W-:-:S05]  /*0e90*/  FMUL R2, R2, UR7 ;  /* 0x0000000702027c20 */ /* 0x008fca0008400000 */
[----:B------:R-:W-:Y:S01]  /*0ea0*/  BAR.SYNC.DEFER_BLOCKING 0x0 ;  /* 0x0000000000007b1d */ /* 0x000fe20000010000 */
[----:B------:R-:W-:-:S05]  /*0eb0*/  ISETP.GE.AND P0, PT, R9, 0x1, PT ;  /* 0x000000010900780c */ /* 0x000fca0003f06270 */
[----:B------:R-:W3:Y:S02]  /*0ec0*/  F2I.U32.TRUNC.NTZ R66, R2 ;  /* 0x0000000200427305 */ /* 0x000ee4000020f000 */
[----:B------:R-:W2:Y:S01]  /*0ed0*/  S2UR UR36, SR_CTAID.Z ;  /* 0x00000000002479c3 */ /* 0x000ea20000002700 */
[----:B----4-:R-:W-:-:S05]  /*0ee0*/  IADD3 R68, PT, PT, -R68, RZ, RZ ;  /* 0x000000ff44447210 */ /* 0x010fca0007ffe1ff */
[----:B-1----:R-:W-:Y:S01]  /*0ef0*/  IMAD R68, R5, R68, UR5 ;  /* 0x0000000505447e24 */ /* 0x002fe2000f8e0244 */
[----:B---3--:R-:W-:-:S05]  /*0f00*/  IADD3 R66, PT, PT, -R66, RZ, RZ ;  /* 0x000000ff42427210 */ /* 0x008fca0007ffe1ff */
[----:B--2---:R-:W-:Y:S01]  /*0f10*/  IMAD R66, R3, R66, UR4 ;  /* 0x0000000403427e24 */ /* 0x004fe2000f8e0242 */
[----:B------:R-:W-:Y:S06]  /*0f20*/  @!P0 BRA `(.L_x_15) ;  /* 0x0000000000b88947 */ /* 0x000fec0003800000 */
[----:B------:R-:W1:Y:S01]  /*0f30*/  LDC.64 R4, c[0x0][0xb18] ;  /* 0x0002c600ff047b82 */ /* 0x000e620000000a00 */
[----:B------:R-:W-:-:S07]  /*0f40*/  ISETP.NE.AND P0, PT, R9, 0x1, PT ;  /* 0x000000010900780c */ /* 0x000fce0003f05270 */
[----:B------:R-:W2:Y:S08]  /*0f50*/  LDC R10, c[0x0][0xb0c] ;  /* 0x0002c300ff0a7b82 */ /* 0x000eb00000000800 */
[----:B------:R-:W3:Y:S08]  /*0f60*/  LDC R11, c[0x0][0x370] ;  /* 0x0000dc00ff0b7b82 */ /* 0x000ef00000000800 */
[----:B------:R-:W4:Y:S01]  /*0f70*/  LDC R12, c[0x0][0x374] ;  /* 0x0000dd00ff0c7b82 */ /* 0x000f220000000800 */
[----:B-1----:R-:W-:-:S07]  /*0f80*/  ISETP.NE.AND P1, PT, R4, 0x1, PT ;  /* 0x000000010400780c */ /* 0x002fce0003f25270 */
[----:B------:R-:W3:Y:S01]  /*0f90*/  LDC.64 R6, c[0x0][0xb10] ;  /* 0x0002c400ff067b82 */ /* 0x000ee20000000a00 */
[----:B--2---:R-:W-:-:S07]  /*0fa0*/  ISETP.NE.AND P2, PT, R10, 0x1, PT ;  /* 0x000000010a00780c */ /* 0x004fce0003f45270 */
[----:B------:R-:W1:Y:S08]  /*0fb0*/  LDC R8, c[0x0][0xb20] ;  /* 0x0002c800ff087b82 */ /* 0x000e700000000800 */
[----:B------:R-:W2:Y:S01]  /*0fc0*/  LDC.64 R2, c[0x0][0xb28] ;  /* 0x0002ca00ff027b82 */ /* 0x000ea20000000a00 */
[----:B----4-:R-:W-:-:S04]  /*0fd0*/  IMAD.HI.U32 R13, R12, R5, RZ ;  /* 0x000000050c0d7227 */ /* 0x010fc800078e00ff */
[----:B------:R-:W-:-:S04]  /*0fe0*/  IMAD.HI.U32 R5, R20, R5, RZ ;  /* 0x0000000514057227 */ /* 0x000fc800078e00ff */
[----:B---3--:R-:W-:-:S04]  /*0ff0*/  IMAD.HI.U32 R14, R11, R6, RZ ;  /* 0x000000060b0e7227 */ /* 0x008fc800078e00ff */
[C---:B------:R-:W-:Y:S01]  /*1000*/  IMAD.HI.U32 R16, R21.reuse, R6, RZ ;  /* 0x0000000615107227 */ /* 0x040fe200078e00ff */
[-C--:B------:R-:W-:Y:S02]  /*1010*/  @P2 SHF.R.U32.HI R11, RZ, R7.reuse, R14 ;  /* 0x00000007ff0b2219 */ /* 0x080fe4000001160e */
[-C--:B-1----:R-:W-:Y:S02]  /*1020*/  @P1 SHF.R.U32.HI R12, RZ, R8.reuse, R13 ;  /* 0x00000008ff0c1219 */ /* 0x082fe4000001160d */
[----:B------:R-:W-:Y:S02]  /*1030*/  SHF.R.U32.HI R5, RZ, R8, R5 ;  /* 0x00000008ff057219 */ /* 0x000fe40000011605 */
[----:B------:R-:W-:Y:S02]  /*1040*/  SHF.R.U32.HI R16, RZ, R7, R16 ;  /* 0x00000007ff107219 */ /* 0x000fe40000011610 */
[----:B------:R-:W-:Y:S01]  /*1050*/  SEL R5, R20, R5, !P1 ;  /* 0x0000000514057207 */ /* 0x000fe20004800000 */
[----:B--2---:R-:W-:Y:S01]  /*1060*/  IMAD.HI.U32 R14, R12, R2, RZ ;  /* 0x000000020c0e7227 */ /* 0x004fe200078e00ff */
[----:B------:R-:W-:-:S02]  /*1070*/  SEL R7, R21, R16, !P2 ;  /* 0x0000001015077207 */ /* 0x000fc40005000000 */
[----:B------:R-:W-:Y:S01]  /*1080*/  IADD3 R13, PT, PT, -R5, RZ, RZ ;  /* 0x000000ff050d7210 */ /* 0x000fe20007ffe1ff */
[----:B------:R-:W-:Y:S01]  /*1090*/  IMAD.HI.U32 R6, R11, R2, RZ ;  /* 0x000000020b067227 */ /* 0x000fe200078e00ff */
[----:B------:R-:W-:-:S03]  /*10a0*/  @P0 SHF.R.U32.HI R12, RZ, R3, R14 ;  /* 0x00000003ff0c0219 */ /* 0x000fc6000001160e */
[----:B------:R-:W-:Y:S01]  /*10b0*/  IMAD R13, R4, R13, R20 ;  /* 0x0000000d040d7224 */ /* 0x000fe200078e0214 */
[----:B------:R-:W-:Y:S01]  /*10c0*/  @P0 SHF.R.U32.HI R11, RZ, R3, R6 ;  /* 0x00000003ff0b0219 */ /* 0x000fe20000011606 */
[----:B------:R-:W-:-:S04]  /*10d0*/  IMAD R12, R12, R9, RZ ;  /* 0x000000090c0c7224 */ /* 0x000fc800078e02ff */
[----:B------:R-:W-:Y:S01]  /*10e0*/  IMAD R6, R11, R9, RZ ;  /* 0x000000090b067224 */ /* 0x000fe200078e02ff */
[----:B------:R-:W-:-:S04]  /*10f0*/  ISETP.GE.AND P1, PT, R5, R12, PT ;  /* 0x0000000c0500720c */ /* 0x000fc80003f26270 */
[----:B------:R-:W-:Y:S01]  /*1100*/  ISETP.GE.OR P1, PT, R7, R6, P1 ;  /* 0x000000060700720c */ /* 0x000fe20000f26670 */
[----:B------:R-:W-:-:S05]  /*1110*/  IMAD.HI.U32 R6, R5, R2, RZ ;  /* 0x0000000205067227 */ /* 0x000fca00078e00ff */
[----:B------:R-:W-:-:S04]  /*1120*/  SHF.R.U32.HI R6, RZ, R3, R6 ;  /* 0x00000003ff067219 */ /* 0x000fc80000011606 */
[----:B------:R-:W-:-:S03]  /*1130*/  SEL R6, R5, R6, !P0 ;  /* 0x0000000605067207 */ /* 0x000fc60004000000 */
[----:B------:R-:W-:Y:S01]  /*1140*/  @!P1 IMAD.HI.U32 R8, R7, R2, RZ ;  /* 0x0000000207089227 */ /* 0x000fe200078e00ff */
[----:B------:R-:W-:-:S04]  /*1150*/  IADD3 R2, PT, PT, -R6, RZ, RZ ;  /* 0x000000ff06027210 */ /* 0x000fc80007ffe1ff */
[----:B------:R-:W-:Y:S01]  /*1160*/  @!P1 SHF.R.U32.HI R8, RZ, R3, R8 ;  /* 0x00000003ff089219 */ /* 0x000fe20000011608 */
[----:B------:R-:W-:-:S03]  /*1170*/  IMAD R2, R9, R2, R5 ;  /* 0x0000000209027224 */ /* 0x000fc600078e0205 */
[----:B------:R-:W-:-:S05]  /*1180*/  @!P1 SEL R3, R7, R8, !P0 ;  /* 0x0000000807039207 */ /* 0x000fca0004000000 */
[--C-:B------:R-:W-:Y:S02]  /*1190*/  @!P1 IMAD.IADD R6, R6, 0x1, -R3.reuse ;  /* 0x0000000106069824 */ /* 0x100fe400078e0a03 */
[----:B------:R-:W-:Y:S01]  /*11a0*/  @!P1 IMAD R3, R2, R11, R3 ;  /* 0x0000000b02039224 */ /* 0x000fe200078e0203 */
[----:B------:R-:W-:Y:S01]  /*11b0*/  IADD3 R2, PT, PT, -R7, RZ, RZ ;  /* 0x000000ff07027210 */ /* 0x000fe20007ffe1ff */
[----:B------:R-:W-:Y:S02]  /*11c0*/  @!P1 IMAD R5, R6, R9, R7 ;  /* 0x0000000906059224 */ /* 0x000fe400078e0207 */
[----:B------:R-:W-:Y:S02]  /*11d0*/  @!P1 IMAD.MOV.U32 R7, RZ, RZ, R3 ;  /* 0x000000ffff079224 */ /* 0x000fe400078e0003 */
[----:B------:R-:W-:Y:S02]  /*11e0*/  IMAD R2, R10, R2, R21 ;  /* 0x000000020a027224 */ /* 0x000fe400078e0215 */
[----:B------:R-:W-:-:S02]  /*11f0*/  IMAD R20, R5, R4, R13 ;  /* 0x0000000405147224 */ /* 0x000fc400078e020d */
[----:B------:R-:W-:Y:S02]  /*1200*/  IMAD R21, R7, R10, R2 ;  /* 0x0000000a07157224 */ /* 0x000fe400078e0202 */
.L_x_15:
[----:B------:R-:W1:Y:S01]  /*1210*/  LDCU UR4, c[0x0][0xb30] ;  /* 0x00016600ff0477ac */ /* 0x000e620008000800 */
[----:B------:R-:W2:Y:S08]  /*1220*/  S2UR UR37, SR_CgaCtaId ;  /* 0x00000000002579c3 */ /* 0x000eb00000008800 */
[----:B------:R-:W3:Y:S01]  /*1230*/  LDC R26, c[0x0][0xb24] ;  /* 0x0002c900ff1a7b82 */ /* 0x000ee20000000800 */
[----:B-1----:R-:W-:-:S09]  /*1240*/  UISETP.NE.AND UP1, UPT, UR4, 0x1, UPT ;  /* 0x000000010400788c */ /* 0x002fd2000bf25270 */
[----:B--2---:R-:W-:Y:S05]  /*1250*/  BRA.U UP1, `(.L_x_16) ;  /* 0x0000000101407547 */ /* 0x004fea000b800000 */
[----:B------:R-:W1:Y:S08]  /*1260*/  LDC.64 R4, c[0x0][0xb10] ;  /* 0x0002c400ff047b82 */ /* 0x000e700000000a00 */
[----:B------:R-:W2:Y:S08]  /*1270*/  LDC.64 R2, c[0x0][0xb18] ;  /* 0x0002c600ff027b82 */ /* 0x000eb00000000a00 */
[----:B------:R-:W4:Y:S08]  /*1280*/  LDC R6, c[0x0][0xb20] ;  /* 0x0002c800ff067b82 */ /* 0x000f300000000800 */
[----:B------:R-:W3:Y:S01]  /*1290*/  LDC R8, c[0x0][0xb0c] ;  /* 0x0002c300ff087b82 */ /* 0x000ee20000000800 */
[----:B-1----:R-:W-:-:S05]  /*12a0*/  IMAD.HI.U32 R4, R21, R4, RZ ;  /* 0x0000000415047227 */ /* 0x002fca00078e00ff */
[----:B------:R-:W-:Y:S01]  /*12b0*/  SHF.R.U32.HI R4, RZ, R5, R4 ;  /* 0x00000005ff047219 */ /* 0x000fe20000011604 */
[----:B--2---:R-:W-:Y:S01]  /*12c0*/  IMAD.HI.U32 R3, R20, R3, RZ ;  /* 0x0000000314037227 */ /* 0x004fe200078e00ff */
[----:B------:R-:W-:-:S04]  /*12d0*/  ISETP.NE.AND P0, PT, R2, 0x1, PT ;  /* 0x000000010200780c */ /* 0x000fc80003f05270 */
[----:B----4-:R-:W-:-:S04]  /*12e0*/  SHF.R.U32.HI R3, RZ, R6, R3 ;  /* 0x00000006ff037219 */ /* 0x010fc80000011603 */
[----:B------:R-:W-:Y:S02]  /*12f0*/  SEL R3, R20, R3, !P0 ;  /* 0x0000000314037207 */ /* 0x000fe40004000000 */
[----:B---3--:R-:W-:-:S04]  /*1300*/  ISETP.NE.AND P1, PT, R8, 0x1, PT ;  /* 0x000000010800780c */ /* 0x008fc80003f25270 */
[----:B------:R-:W-:-:S05]  /*1310*/  SEL R4, R21, R4, !P1 ;  /* 0x0000000415047207 */ /* 0x000fca0004800000 */
[----:B------:R-:W-:Y:S02]  /*1320*/  IMAD.IADD R5, R3, 0x1, -R4 ;  /* 0x0000000103057824 */ /* 0x000fe400078e0a04 */
[----:B------:R-:W-:Y:S02]  /*1330*/  IMAD.IADD R3, R4, 0x1, -R3 ;  /* 0x0000000104037824 */ /* 0x000fe400078e0a03 */
[----:B------:R-:W-:Y:S02]  /*1340*/  IMAD R21, R5, R8, R21 ;  /* 0x0000000805157224 */ /* 0x000fe400078e0215 */
[----:B------:R-:W-:-:S07]  /*1350*/  IMAD R20, R3, R2, R20 ;  /* 0x0000000203147224 */ /* 0x000fce00078e0214 */
.L_x_16:
[----:B------:R-:W-:Y:S01]  /*1360*/  BAR.SYNC.DEFER_BLOCKING 0x0 ;  /* 0x0000000000007b1d */ /* 0x000fe20000010000 */
[----:B------:R-:W-:Y:S01]  /*1370*/  UISETP.NE.AND UP1, UPT, UR8, 0x2, UPT ;  /* 0x000000020800788c */ /* 0x000fe2000bf25270 */
[----:B------:R-:W-:Y:S02]  /*1380*/  ISETP.NE.OR P5, PT, R0, 0x2, !P5 ;  /* 0x000000020000780c */ /* 0x000fe40006fa5670 */
[----:B------:R-:W-:-:S06]  /*1390*/  LOP3.LUT R2, R81, 0x1f, RZ, 0xc0, !PT ;  /* 0x0000001f51027812 */ /* 0x000fcc00078ec0ff */
[----:B------:R-:W-:Y:S05]  /*13a0*/  BRA.U UP1, `(.L_x_17) ;  /* 0x0000001101b87547 */ /* 0x000fea000b800000 */
[----:B------:R-:W1:Y:S01]  /*13b0*/  LDCU UR13, c[0x0][0x38c] ;  /* 0x00007180ff0d77ac */ /* 0x000e620008000800 */
[----:B------:R-:W2:Y:S01]  /*13c0*/  LDC R9, c[0x0][0x370] ;  /* 0x0000dc00ff097b82 */ /* 0x000ea20000000800 */
[----:B------:R-:W-:Y:S01]  /*13d0*/  PLOP3.LUT P1, PT, PT, PT, UP2, 0x80, 0x8 ;  /* 0x000000000008781c */ /* 0x000fe20003f2f028 */
[----:B------:R-:W-:Y:S01]  /*13e0*/  HFMA2 R12, -RZ, RZ, 0, 0 ;  /* 0x00000000ff0c7431 */ /* 0x000fe200000001ff */
[----:B------:R-:W-:Y:S01]  /*13f0*/  ISETP.EQ.OR P4, PT, R2, RZ, P5 ;  /* 0x000000ff0200720c */ /* 0x000fe20002f82670 */
[----:B------:R-:W-:Y:S01]  /*1400*/  IMAD.MOV.U32 R15, RZ, RZ, 0x1 ;  /* 0x00000001ff0f7424 */ /* 0x000fe200078e00ff */
[----:B------:R-:W-:Y:S01]  /*1410*/  PLOP3.LUT P1, PT, P1, PT, PT, 0x8, 0x80 ;  /* 0x000000000080781c */ /* 0x000fe20000f2e170 */
[----:B------:R-:W-:Y:S01]  /*1420*/  IMAD.MOV.U32 R14, RZ, RZ, RZ ;  /* 0x000000ffff0e7224 */ /* 0x000fe200078e00ff */
[----:B------:R-:W-:Y:S01]  /*1430*/  MOV R8, 0x1 ;  /* 0x0000000100087802 */ /* 0x000fe20000000f00 */
[----:B------:R-:W4:Y:S01]  /*1440*/  LDC R0, c[0x0][0x374] ;  /* 0x0000dd00ff007b82 */ /* 0x000f220000000800 */
[----:B------:R-:W-:Y:S01]  /*1450*/  IMAD.MOV.U32 R10, RZ, RZ, RZ ;  /* 0x000000ffff0a7224 */ /* 0x000fe200078e00ff */
[----:B------:R-:W2:Y:S01]  /*1460*/  LDCU.64 UR22, c[0x0][0x348] ;  /* 0x00006900ff1677ac */ /* 0x000ea20008000a00 */
[----:B------:R-:W-:Y:S01]  /*1470*/  UMOV UR6, URZ ;  /* 0x000000ff00067c82 */ /* 0x000fe20008000000 */
[----:B-1----:R-:W-:-:S04]  /*1480*/  UIADD3 UR5, UPT, UPT, UR13, 0x3f, URZ ;  /* 0x0000003f0d057890 */ /* 0x002fc8000fffe0ff */
[----:B------:R-:W-:-:S04]  /*1490*/  USHF.R.S32.HI UR4, URZ, 0x1f, UR5 ;  /* 0x0000001fff047899 */ /* 0x000fc80008011405 */
[----:B------:R-:W-:-:S04]  /*14a0*/  ULEA.HI UR4, UR4, UR5, URZ, 0x6 ;  /* 0x0000000504047291 */ /* 0x000fc8000f8f30ff */
[----:B------:R-:W-:Y:S02]  /*14b0*/  USHF.R.S32.HI UR15, URZ, 0x6, UR4 ;  /* 0x00000006ff0f7899 */ /* 0x000fe40008011404 */
[----:B------:R-:W-:Y:S02]  /*14c0*/  UIADD3 UR4, UPT, UPT, UR13, -0x1, URZ ;  /* 0xffffffff0d047890 */ /* 0x000fe4000fffe0ff */
[----:B------:R-:W-:Y:S02]  /*14d0*/  UISETP.LT.U32.AND UP0, UPT, UR15, 0x4, UPT ;  /* 0x000000040f00788c */ /* 0x000fe4000bf01070 */
[----:B------:R-:W-:Y:S02]  /*14e0*/  UISETP.GE.U32.AND UP1, UPT, UR4, -0x7f, UPT ;  /* 0xffffff810400788c */ /* 0x000fe4000bf26070 */
[----:B------:R-:W-:Y:S02]  /*14f0*/  USEL UR14, UR15, 0x4, UP0 ;  /* 0x000000040f0e7887 */ /* 0x000fe40008000000 */
[----:B------:R-:W-:-:S02]  /*1500*/  UIADD3 UR13, UPT, UPT, UR13, 0x7e, URZ ;  /* 0x0000007e0d0d7890 */ /* 0x000fc4000fffe0ff */
[----:B------:R-:W-:Y:S02]  /*1510*/  UIADD3 UR5, UPT, UPT, UR14, -0x1, URZ ;  /* 0xffffffff0e057890 */ /* 0x000fe4000fffe0ff */
[----:B------:R-:W-:-:S03]  /*1520*/  UIADD3 UR7, UPT, UPT, UR15, -UR14, URZ ;  /* 0x8000000e0f077290 */ /* 0x000fc6000fffe0ff */
[----:B------:R-:W-:-:S04]  /*1530*/  @UP1 UIADD3 UR5, UPT, UPT, UR14, URZ, URZ ;  /* 0x000000ff0e051290 */ /* 0x000fc8000fffe0ff */
[----:B--2---:R-:W-:-:S12]  /*1540*/  UIADD3 UR5, UPT, UPT, UR5, 0x1, URZ ;  /* 0x0000000105057890 */ /* 0x004fd8000fffe0ff */
.L_x_35:
[----:B------:R-:W-:Y:S01]  /*1550*/  UISETP.NE.AND UP0, UPT, UR37, URZ, UPT ;  /* 0x000000ff2500728c */ /* 0x000fe2000bf05270 */
[----:B------:R-:W1:Y:S08]  /*1560*/  S2UR UR37, SR_CgaCtaId ;  /* 0x00000000002579c3 */ /* 0x000e700000008800 */
[----:B------:R-:W-:Y:S05]  /*1570*/  BRA.U UP0, `(.L_x_18) ;  /* 0x0000000100347547 */ /* 0x000fea000b800000 */
[----:B------:R-:W2:Y:S01]  /*1580*/  S2R R2, SR_CgaCtaId ;  /* 0x0000000000027919 */ /* 0x000ea20000008800 */
[----:B------:R-:W-:-:S04]  /*1590*/  MOV R3, 0x400 ;  /* 0x0000040000037802 */ /* 0x000fc80000000f00 */
[----:B--2---:R-:W-:Y:S02]  /*15a0*/  LEA R3, R2, R3, 0x18 ;  /* 0x0000000302037211 */ /* 0x004fe400078ec0ff */
[----:B------:R-:W-:-:S03]  /*15b0*/  SHF.L.U32 R2, R8, 0x1f, RZ ;  /* 0x0000001f08027819 */ /* 0x000fc600000006ff */
[----:B------:R-:W-:-:S04]  /*15c0*/  IMAD R3, R10, 0x8, R3 ;  /* 0x000000080a037824 */ /* 0x000fc800078e0203 */
[----:B------:R-:W2:Y:S02]  /*15d0*/  SYNCS.PHASECHK.TRANS64.TRYWAIT P0, [R3+URZ+0x100], R2 ;  /* 0x00010002030075a7 */ /* 0x000ea400080011ff */
[----:B--2---:R-:W-:Y:S05]  /*15e0*/  @!P0 BRA `(.L_x_19) ;  /* 0x0000006c00888947 */ /* 0x004fea0003800000 */
.L_x_131:
[----:B------:R-:W-:Y:S01]  /*15f0*/  VIADD R10, R10, 0x1 ;  /* 0x000000010a0a7836 */ /* 0x000fe20000000000 */
[----:B------:R2:W-:Y:S04]  /*1600*/  SYNCS.ARRIVE.TRANS64.A1T0 RZ, [R3+URZ+0xf0], RZ ;  /* 0x0000f0ff03ff79a7 */ /* 0x0005e800081000ff */
[----:B------:R-:W-:-:S04]  /*1610*/  ISETP.NE.AND P0, PT, R10, 0x2, PT ;  /* 0x000000020a00780c */ /* 0x000fc80003f05270 */
[----:B------:R-:W-:Y:S02]  /*1620*/  SEL R10, R10, RZ, P0 ;  /* 0x000000ff0a0a7207 */ /* 0x000fe40000000000 */
[----:B--2---:R-:W-:-:S04]  /*1630*/  SEL R3, RZ, 0x1, P0 ;  /* 0x00000001ff037807 */ /* 0x004fc80000000000 */
[----:B------:R-:W-:-:S07]  /*1640*/  LOP3.LUT R8, R8, R3, RZ, 0x3c, !PT ;  /* 0x0000000308087212 */ /* 0x000fce00078e3cff */
.L_x_18:
[----:B------:R-:W-:Y:S01]  /*1650*/  UMOV UR4, 0x400 ;  /* 0x0000040000047882 */ /* 0x000fe20000000000 */
[----:B------:R-:W-:Y:S01]  /*1660*/  SHF.L.U32 R2, R15, 0x1f, RZ ;  /* 0x0000001f0f027819 */ /* 0x000fe200000006ff */
[----:B-1----:R-:W-:Y:S01]  /*1670*/  ULEA UR4, UR37, UR4, 0x18 ;  /* 0x0000000425047291 */ /* 0x002fe2000f8ec0ff */
[----:B------:R-:W-:Y:S01]  /*1680*/  R2UR UR35, R21 ;  /* 0x00000000152372ca */ /* 0x000fe200000e0000 */
[----:B------:R-:W-:Y:S01]  /*1690*/  UISETP.GE.U32.AND UP0, UPT, UR13, 0x7f, UPT ;  /* 0x0000007f0d00788c */ /* 0x000fe2000bf06070 */
[----:B------:R-:W-:Y:S01]  /*16a0*/  R2UR UR19, R20 ;  /* 0x00000000141372ca */ /* 0x000fe200000e0000 */
[----:B------:R-:W-:Y:S01]  /*16b0*/  ULEA UR8, UR6, UR4, 0x3 ;  /* 0x0000000406087291 */ /* 0x000fe2000f8e18ff */
[----:B------:R-:W-:-:S08]  /*16c0*/  UMOV UR29, URZ ;  /* 0x000000ff001d7c82 */ /* 0x000fd00008000000 */
[----:B------:R1:W2:Y:S01]  /*16d0*/  SYNCS.PHASECHK.TRANS64.TRYWAIT P0, [UR8+0x20], R2 ;  /* 0x00002002ff0075a7 */ /* 0x0002a20008001108 */
[----:B------:R-:W-:Y:S02]  /*16e0*/  USHF.L.U32 UR35, UR35, 0x7, URZ ;  /* 0x0000000723237899 */ /* 0x000fe400080006ff */
[----:B------:R-:W-:Y:S01]  /*16f0*/  USHF.L.U32 UR19, UR19, 0x6, URZ ;  /* 0x0000000613137899 */ /* 0x000fe200080006ff */
[----:B------:R-:W-:Y:S11]  /*1700*/  BRA.U !UP0, `(.L_x_20) ;  /* 0x0000000108d87547 */ /* 0x000ff6000b800000 */
[----:B------:R-:W-:Y:S01]  /*1710*/  UMOV UR21, URZ ;  /* 0x000000ff00157c82 */ /* 0x000fe20008000000 */
[----:B------:R-:W-:-:S05]  /*1720*/  UMOV UR42, UR6 ;  /* 0x00000006002a7c82 */ /* 0x000fca0008000000 */
.L_x_25:
[----:B-1----:R-:W-:Y:S01]  /*1730*/  ULEA UR33, UR42, UR4, 0x3 ;  /* 0x000000042a217291 */ /* 0x002fe2000f8e18ff */
[----:B--2---:R-:W-:Y:S01]  /*1740*/  @!P5 MOV R3, 0xc000 ;  /* 0x0000c0000003d802 */ /* 0x004fe20000000f00 */
[----:B--2---:R-:W-:Y:S10]  /*1750*/  @P0 BRA `(.L_x_21) ;  /* 0x00000000000c0947 */ /* 0x004ff40003800000 */
[----:B------:R-:W-:-:S04]  /*1760*/  SHF.L.U32 R5, R15, 0x1f, RZ ;  /* 0x0000001f0f057819 */ /* 0x000fc800000006ff */
[----:B------:R-:W2:Y:S02]  /*1770*/  SYNCS.PHASECHK.TRANS64.TRYWAIT P0, [UR33+0x20], R5 ;  /* 0x00002005ff0075a7 */ /* 0x000ea40008001121 */
[----:B--2---:R-:W-:Y:S05]  /*1780*/  @!P0 BRA `(.L_x_22) ;  /* 0x0000006c00348947 */ /* 0x004fea0003800000 */
.L_x_21:
[----:B------:R2:W-:Y:S01]  /*1790*/  @!P5 SYNCS.ARRIVE.TRANS64 RZ, [UR33], R3 ;  /* 0x00000003ffffd9a7 */ /* 0x0005e20008000021 */
[----:B------:R-:W-:Y:S04]  /*17a0*/  BSSY.RECONVERGENT B0, `(.L_x_23) ;  /* 0x0000003000007945 */ /* 0x000fe80003800200 */
[----:B------:R-:W-:Y:S05]  /*17b0*/  @P4 BRA `(.L_x_24) ;  /* 0x0000000000044947 */ /* 0x000fea0003800000 */
[----:B------:R-:W-:Y:S05]  /*17c0*/  BPT.TRAP 0x1 ;  /* 0x000000040000795c */ /* 0x000fea0000300000 */
.L_x_24:
[----:B------:R-:W-:Y:S05]  /*17d0*/  BSYNC.RECONVERGENT B0 ;  /* 0x0000000000007941 */ /* 0x000fea0003800200 */
.L_x_23:
[----:B------:R-:W-:Y:S02]  /*17e0*/  UIADD3 UR6, UPT, UPT, UR42, 0x1, URZ ;  /* 0x000000012a067890 */ /* 0x000fe4000fffe0ff */
[----:B------:R-:W-:Y:S02]  /*17f0*/  ULEA UR24, UR42, UR4, 0xf ;  /* 0x000000042a187291 */ /* 0x000fe4000f8e78ff */
[----:B------:R-:W-:Y:S02]  /*1800*/  UISETP.NE.AND UP0, UPT, UR6, 0x4, UPT ;  /* 0x000000040600788c */ /* 0x000fe4000bf05270 */
[----:B------:R-:W-:Y:S02]  /*1810*/  UIADD3 UR40, UP1, UPT, UR22, 0x80, URZ ;  /* 0x0000008016287890 */ /* 0x000fe4000ff3e0ff */
[----:B------:R-:W-:Y:S02]  /*1820*/  USEL UR9, URZ, 0x1, UP0 ;  /* 0x00000001ff097887 */ /* 0x000fe40008000000 */
[----:B------:R-:W-:-:S02]  /*1830*/  USEL UR6, UR6, URZ, UP0 ;  /* 0x000000ff06067287 */ /* 0x000fc40008000000 */
[----:B------:R-:W-:Y:S02]  /*1840*/  USHF.L.U32 UR34, UR21, 0x6, URZ ;  /* 0x0000000615227899 */ /* 0x000fe400080006ff */
[----:B------:R-:W-:Y:S01]  /*1850*/  ULEA UR8, UR6, UR4, 0x3 ;  /* 0x0000000406087291 */ /* 0x000fe2000f8e18ff */
[----:B------:R-:W-:Y:S01]  /*1860*/  LOP3.LUT R15, R15, UR9, RZ, 0x3c, !PT ;  /* 0x000000090f0f7c12 */ /* 0x000fe2000f8e3cff */
[----:B------:R-:W-:Y:S02]  /*1870*/  UIADD3 UR38, UP0, UPT, UR22, 0x180, URZ ;  /* 0x0000018016267890 */ /* 0x000fe4000ff1e0ff */
[----:B------:R-:W-:Y:S01]  /*1880*/  UIADD3.X UR41, UPT, UPT, URZ, UR23, URZ, UP1, !UPT ;  /* 0x00000017ff297290 */ /* 0x000fe20008ffe4ff */
[----:B-1----:R-:W-:Y:S01]  /*1890*/  SHF.L.U32 R2, R15, 0x1f, RZ ;  /* 0x0000001f0f027819 */ /* 0x002fe200000006ff */
[----:B------:R-:W-:Y:S02]  /*18a0*/  UIADD3 UR32, UPT, UPT, UR24, 0x8400, URZ ;  /* 0x0000840018207890 */ /* 0x000fe4000fffe0ff */
[----:B------:R-:W-:Y:S01]  /*18b0*/  UIADD3 UR26, UPT, UPT, UR34, 0x20, URZ ;  /* 0x00000020221a7890 */ /* 0x000fe2000fffe0ff */
[----:B------:R1:W1:Y:S01]  /*18c0*/  SYNCS.PHASECHK.TRANS64.TRYWAIT P0, [UR8+0x20], R2 ;  /* 0x00002002ff0075a7 */ /* 0x0002620008001108 */
[----:B------:R-:W-:-:S02]  /*18d0*/  ULEA UR8, UR42, UR4, 0xe ;  /* 0x000000042a087291 */ /* 0x000fc4000f8e70ff */
[----:B------:R-:W-:Y:S02]  /*18e0*/  UIADD3 UR24, UPT, UPT, UR24, 0xc400, URZ ;  /* 0x0000c40018187890 */ /* 0x000fe4000fffe0ff */
[----:B------:R-:W-:Y:S02]  /*18f0*/  UIADD3.X UR39, UPT, UPT, URZ, UR23, URZ, UP0, !UPT ;  /* 0x00000017ff277290 */ /* 0x000fe400087fe4ff */
[----:B------:R-:W-:Y:S02]  /*1900*/  UIADD3 UR16, UPT, UPT, UR8, 0x28400, URZ ;  /* 0x0002840008107890 */ /* 0x000fe4000fffe0ff */
[----:B------:R-:W-:Y:S01]  /*1910*/  UIADD3 UR8, UPT, UPT, UR8, 0x2a400, URZ ;  /* 0x0002a40008087890 */ /* 0x000fe2000fffe0ff */
[----:B------:R-:W-:Y:S01]  /*1920*/  UMOV UR30, 0x0 ;  /* 0x00000000001e7882 */ /* 0x000fe20000000000 */
[----:B------:R-:W-:Y:S01]  /*1930*/  UMOV UR31, 0x10000000 ;  /* 0x10000000001f7882 */ /* 0x000fe20000000000 */
[----:B------:R-:W-:Y:S01]  /*1940*/  UMOV UR25, UR33 ;  /* 0x0000002100197c82 */ /* 0x000fe20008000000 */
[----:B------:R-:W-:Y:S01]  /*1950*/  UMOV UR27, UR35 ;  /* 0x00000023001b7c82 */ /* 0x000fe20008000000 */
[----:B------:R-:W-:Y:S01]  /*1960*/  UMOV UR28, UR36 ;  /* 0x00000024001c7c82 */ /* 0x000fe20008000000 */
[----:B------:R-:W-:Y:S01]  /*1970*/  UMOV UR17, UR33 ;  /* 0x0000002100117c82 */ /* 0x000fe20008000000 */
[----:B------:R-:W-:Y:S01]  /*1980*/  UMOV UR20, UR36 ;  /* 0x0000002400147c82 */ /* 0x000fe20008000000 */
[----:B------:R-:W-:Y:S01]  /*1990*/  UMOV UR18, UR34 ;  /* 0x0000002200127c82 */ /* 0x000fe20008000000 */
[----:B------:R1:W-:Y:S01]  /*19a0*/  UTMALDG.3D [UR32], [UR40], desc[UR30] ;  /* 0x00001e20280075b4 */ /* 0x0003e20008011000 */
[----:B------:R-:W-:Y:S01]  /*19b0*/  UMOV UR11, UR19 ;  /* 0x00000013000b7c82 */ /* 0x000fe20008000000 */
[----:B------:R-:W-:Y:S01]  /*19c0*/  UMOV UR12, UR36 ;  /* 0x00000024000c7c82 */ /* 0x000fe20008000000 */
[----:B------:R-:W-:Y:S01]  /*19d0*/  UMOV UR9, UR33 ;  /* 0x0000002100097c82 */ /* 0x000fe20008000000 */
[----:B------:R-:W-:Y:S01]  /*19e0*/  UMOV UR10, UR26 ;  /* 0x0000001a000a7c82 */ /* 0x000fe20008000000 */
[----:B------:R-:W-:Y:S01]  /*19f0*/  UIADD3 UR21, UPT, UPT, UR21, 0x1, URZ ;  /* 0x0000000115157890 */ /* 0x000fe2000fffe0ff */
[----:B------:R-:W-:Y:S01]  /*1a00*/  UMOV UR29, UR5 ;  /* 0x00000005001d7c82 */ /* 0x000fe20008000000 */
[----:B------:R1:W-:Y:S02]  /*1a10*/  UTMALDG.3D [UR24], [UR40], desc[UR30] ;  /* 0x00001e18280075b4 */ /* 0x0003e40008011000 */
[----:B------:R-:W-:Y:S01]  /*1a20*/  UISETP.NE.AND UP0, UPT, UR21, UR5, UPT ;  /* 0x000000051500728c */ /* 0x000fe2000bf05270 */
[----:B------:R-:W-:Y:S01]  /*1a30*/  UMOV UR42, UR6 ;  /* 0x00000006002a7c82 */ /* 0x000fe20008000000 */
[----:B------:R1:W-:Y:S01]  /*1a40*/  UTMALDG.3D [UR16], [UR38], desc[UR30] ;  /* 0x00001e10260075b4 */ /* 0x0003e20008011000 */
[----:B------:R1:W-:Y:S06]  /*1a50*/  UTMALDG.3D [UR8], [UR38], desc[UR30] ;  /* 0x00001e08260075b4 */ /* 0x0003ec0008011000 */
[----:B------:R-:W-:Y:S05]  /*1a60*/  BRA.U UP0, `(.L_x_25) ;  /* 0xfffffffd00307547 */ /* 0x000fea000b83ffff */
.L_x_20:
[----:B-1----:R-:W-:Y:S01]  /*1a70*/  ULEA UR8, UR6, UR4, 0x3 ;  /* 0x0000000406087291 */ /* 0x002fe2000f8e18ff */
[----:B------:R-:W-:Y:S01]  /*1a80*/  SHF.L.U32 R2, R15, 0x1f, RZ ;  /* 0x0000001f0f027819 */ /* 0x000fe200000006ff */
[----:B------:R-:W-:Y:S01]  /*1a90*/  @!P1 SYNCS.ARRIVE.TRANS64.A1T0 RZ, [UR4+0x88], RZ ;  /* 0x000088ffffff99a7 */ /* 0x000fe20008100004 */
[----:B------:R-:W-:-:S06]  /*1aa0*/  UISETP.GT.AND UP0, UPT, UR15, UR14, UPT ;  /* 0x0000000e0f00728c */ /* 0x000fcc000bf04270 */
[----:B--2---:R1:W2:Y:S03]  /*1ab0*/  SYNCS.PHASECHK.TRANS64.TRYWAIT P0, [UR8+0x20], R2 ;  /* 0x00002002ff0075a7 */ /* 0x0042a60008001108 */
[----:B------:R-:W-:Y:S05]  /*1ac0*/  BRA.U !UP0, `(.L_x_26) ;  /* 0x0000000108d47547 */ /* 0x000fea000b800000 */
[----:B------:R-:W-:Y:S01]  /*1ad0*/  UIADD3 UR21, UPT, UPT, UR7, UR29, URZ ;  /* 0x0000001d07157290 */ /* 0x000fe2000fffe0ff */
[----:B------:R-:W-:-:S11]  /*1ae0*/  UMOV UR42, UR6 ;  /* 0x00000006002a7c82 */ /* 0x000fd60008000000 */
.L_x_31:
[----:B-1----:R-:W-:Y:S01]  /*1af0*/  ULEA UR33, UR42, UR4, 0x3 ;  /* 0x000000042a217291 */ /* 0x002fe2000f8e18ff */
[----:B--2---:R-:W-:Y:S01]  /*1b00*/  @!P5 MOV R3, 0xc000 ;  /* 0x0000c0000003d802 */ /* 0x004fe20000000f00 */
[----:B--2---:R-:W-:Y:S10]  /*1b10*/  @P0 BRA `(.L_x_27) ;  /* 0x00000000000c0947 */ /* 0x004ff40003800000 */
[----:B------:R-:W-:-:S04]  /*1b20*/  SHF.L.U32 R5, R15, 0x1f, RZ ;  /* 0x0000001f0f057819 */ /* 0x000fc800000006ff */
[----:B------:R-:W2:Y:S02]  /*1b30*/  SYNCS.PHASECHK.TRANS64.TRYWAIT P0, [UR33+0x20], R5 ;  /* 0x00002005ff0075a7 */ /* 0x000ea40008001121 */
[----:B--2---:R-:W-:Y:S05]  /*1b40*/  @!P0 BRA `(.L_x_28) ;  /* 0x00000068005c8947 */ /* 0x004fea0003800000 */
.L_x_27:
[----:B------:R2:W-:Y:S01]  /*1b50*/  @!P5 SYNCS.ARRIVE.TRANS64 RZ, [UR33], R3 ;  /* 0x00000003ffffd9a7 */ /* 0x0005e20008000021 */
[----:B------:R-:W-:Y:S04]  /*1b60*/  BSSY.RECONVERGENT B0, `(.L_x_29) ;  /* 0x0000003000007945 */ /* 0x000fe80003800200 */
[----:B------:R-:W-:Y:S05]  /*1b70*/  @P4 BRA `(.L_x_30) ;  /* 0x0000000000044947 */ /* 0x000fea0003800000 */
[----:B------:R-:W-:Y:S05]  /*1b80*/  BPT.TRAP 0x1 ;  /* 0x000000040000795c */ /* 0x000fea0000300000 */
.L_x_30:
[----:B------:R-:W-:Y:S05]  /*1b90*/  BSYNC.RECONVERGENT B0 ;  /* 0x0000000000007941 */ /* 0x000fea0003800200 */
.L_x_29:
        /* <DEDUP_REMOVED lines=32> */
[----:B------:R-:W-:Y:S01]  /*1da0*/  UMOV UR10, UR26 ;  /* 0x0000001a000a7c82 */ /* 0x000fe20008000000 */
[----:B------:R-:W-:Y:S01]  /*1db0*/  UIADD3 UR29, UPT, UPT, UR29, 0x1, URZ ;  /* 0x000000011d1d7890 */ /* 0x000fe2000fffe0ff */
[----:B------:R1:W-:Y:S01]  /*1dc0*/  UTMALDG.3D [UR24], [UR40], desc[UR30] ;  /* 0x00001e18280075b4 */ /* 0x0003e20008011000 */
[----:B------:R-:W-:-:S02]  /*1dd0*/  UMOV UR42, UR6 ;  /* 0x00000006002a7c82 */ /* 0x000fc40008000000 */
[----:B------:R-:W-:Y:S01]  /*1de0*/  UISETP.NE.AND UP0, UPT, UR29, UR21, UPT ;  /* 0x000000151d00728c */ /* 0x000fe2000bf05270 */
[----:B------:R1:W-:Y:S01]  /*1df0*/  UTMALDG.3D [UR16], [UR38], desc[UR30] ;  /* 0x00001e10260075b4 */ /* 0x0003e20008011000 */
[----:B------:R1:W-:Y:S07]  /*1e00*/  UTMALDG.3D [UR8], [UR38], desc[UR30] ;  /* 0x00001e08260075b4 */ /* 0x0003ee0008011000 */
[----:B------:R-:W-:Y:S05]  /*1e10*/  BRA.U UP0, `(.L_x_31) ;  /* 0xfffffffd00347547 */ /* 0x000fea000b83ffff */
.L_x_26:
[----:B-1----:R-:W-:Y:S01]  /*1e20*/  LEA R2, R14, UR4, 0x3 ;  /* 0x000000040e027c11 */ /* 0x002fe2000f8e18ff */
[----:B------:R-:W-:Y:S01]  /*1e30*/  NOP ;  /* 0x0000000000007918 */ /* 0x000fe20000000000 */
[----:B--2---:R-:W-:Y:S02]  /*1e40*/  SHF.L.U32 R3, R12, 0x1f, RZ ;  /* 0x0000001f0c037819 */ /* 0x004fe400000006ff */
[----:B------:R-:W-:Y:S02]  /*1e50*/  LEA R4, R14, UR4, 0x4 ;  /* 0x000000040e047c11 */ /* 0x000fe4000f8e20ff */
[----:B------:R-:W1:Y:S02]  /*1e60*/  SYNCS.PHASECHK.TRANS64.TRYWAIT P0, [R2+URZ+0x90], R3 ;  /* 0x00009003020075a7 */ /* 0x000e6400080011ff */
[----:B-1----:R-:W-:Y:S05]  /*1e70*/  @!P0 BRA `(.L_x_32) ;  /* 0x0000006400a88947 */ /* 0x002fea0003800000 */
.L_x_134:
[----:B------:R-:W2:Y:S01]  /*1e80*/  LDS.128 R4, [R4+0x120] ;  /* 0x0001200004047984 */ /* 0x000ea20000000c00 */
[----:B---3--:R-:W-:Y:S01]  /*1e90*/  ISETP.GE.AND P0, PT, R26, 0x1, PT ;  /* 0x000000011a00780c */ /* 0x008fe20003f06270 */
[----:B-1----:R-:W-:Y:S01]  /*1ea0*/  VIADD R2, R2, 0xa0 ;  /* 0x000000a002027836 */ /* 0x002fe20000000000 */
[----:B------:R-:W-:Y:S01]  /*1eb0*/  @!PT LDS RZ, [RZ] ;  /* 0x00000000fffff984 */ /* 0x000fe20000000800 */
[----:B------:R-:W-:Y:S01]  /*1ec0*/  @!PT LDS RZ, [RZ] ;  /* 0x00000000fffff984 */ /* 0x000fe20000000800 */
[----:B------:R-:W-:Y:S01]  /*1ed0*/  @!PT LDS RZ, [RZ] ;  /* 0x00000000fffff984 */ /* 0x000fe20000000800 */
[----:B------:R-:W-:Y:S01]  /*1ee0*/  @!PT LDS RZ, [RZ] ;  /* 0x00000000fffff984 */ /* 0x000fe20000000800 */
[----:B------:R1:W-:Y:S06]  /*1ef0*/  MEMBAR.ALL.CTA ;  /* 0x0000000000007992 */ /* 0x0003ec0000008000 */
[----:B-1----:R-:W1:Y:S01]  /*1f00*/  FENCE.VIEW.ASYNC.S ;  /* 0x00000000000073c6 */ /* 0x002e620000000000 */
[----:B------:R-:W-:-:S04]  /*1f10*/  PRMT R2, RZ, 0x654, R2 ;  /* 0x00000654ff027816 */ /* 0x000fc80000000002 */
[----:B-1----:R1:W-:Y:S01]  /*1f20*/  SYNCS.ARRIVE.TRANS64.RED.A1T0 RZ, [R2+URZ], RZ ;  /* 0x000000ff02ff79a7 */ /* 0x0023e200081004ff */
[----:B--2---:R-:W-:-:S13]  /*1f30*/  LOP3.LUT P2, RZ, R6, 0x1, RZ, 0xc0, !PT ;  /* 0x0000000106ff7812 */ /* 0x004fda000784c0ff */
[----:B------:R-:W-:Y:S01]  /*1f40*/  @P2 SHF.R.U32.HI R3, RZ, 0x10, R5 ;  /* 0x00000010ff032819 */ /* 0x000fe20000011605 */
[----:B------:R-:W-:Y:S01]  /*1f50*/  VOTEU.ANY UP0, P2 ;  /* 0x0000000000ff7886 */ /* 0x000fe20001000100 */
[----:B------:R-:W-:Y:S02]  /*1f60*/  @P2 MOV R13, R4 ;  /* 0x00000004000d2202 */ /* 0x000fe40000000f00 */
[----:B------:R-:W-:Y:S02]  /*1f70*/  @P2 R2UR.BROADCAST UR8, R3 ;  /* 0x00000000030822ca */ /* 0x000fe400008e0000 */
[----:B------:R-:W-:-:S11]  /*1f80*/  @P2 LOP3.LUT R11, R5, 0xffff, RZ, 0xc0, !PT ;  /* 0x0000ffff050b2812 */ /* 0x000fd600078ec0ff */
[----:B------:R-:W-:Y:S01]  /*1f90*/  @UP0 UMOV UR36, UR8 ;  /* 0x0000000800240c82 */ /* 0x000fe20008000000 */
[----:B-1----:R-:W-:Y:S05]  /*1fa0*/  @!P0 BRA `(.L_x_33) ;  /* 0x0000000000b88947 */ /* 0x002fea0003800000 */
[----:B------:R-:W4:Y:S01]  /*1fb0*/  LDC.64 R4, c[0x0][0xb18] ;  /* 0x0002c600ff047b82 */ /* 0x000f220000000a00 */
[----:B------:R-:W-:-:S07]  /*1fc0*/  ISETP.NE.AND P3, PT, R26, 0x1, PT ;  /* 0x000000011a00780c */ /* 0x000fce0003f65270 */
[----:B------:R-:W1:Y:S08]  /*1fd0*/  LDC.64 R6, c[0x0][0xb10] ;  /* 0x0002c400ff067b82 */ /* 0x000e700000000a00 */
[----:B------:R-:W2:Y:S08]  /*1fe0*/  LDC R16, c[0x0][0xb20] ;  /* 0x0002c800ff107b82 */ /* 0x000eb00000000800 */
[----:B------:R-:W3:Y:S01]  /*1ff0*/  LDC R18, c[0x0][0xb0c] ;  /* 0x0002c300ff127b82 */ /* 0x000ee20000000800 */
[----:B----4-:R-:W-:Y:S01]  /*2000*/  IMAD.HI.U32 R17, R0, R5, RZ ;  /* 0x0000000500117227 */ /* 0x010fe200078e00ff */
[----:B------:R-:W-:-:S03]  /*2010*/  ISETP.NE.AND P0, PT, R4, 0x1, PT ;  /* 0x000000010400780c */ /* 0x000fc60003f05270 */
[----:B------:R-:W-:-:S03]  /*2020*/  IMAD.HI.U32 R5, R11, R5, RZ ;  /* 0x000000050b057227 */ /* 0x000fc600078e00ff */
[----:B------:R-:W4:Y:S01]  /*2030*/  LDC.64 R2, c[0x0][0xb28] ;  /* 0x0002ca00ff027b82 */ /* 0x000f220000000a00 */
[----:B-1----:R-:W-:-:S04]  /*2040*/  IMAD.HI.U32 R20, R9, R6, RZ ;  /* 0x0000000609147227 */ /* 0x002fc800078e00ff */
[----:B------:R-:W-:Y:S01]  /*2050*/  IMAD.HI.U32 R22, R13, R6, RZ ;  /* 0x000000060d167227 */ /* 0x000fe200078e00ff */
[----:B------:R-:W-:Y:S02]  /*2060*/  SHF.R.U32.HI R20, RZ, R7, R20 ;  /* 0x00000007ff147219 */ /* 0x000fe40000011614 */
[-C--:B--2---:R-:W-:Y:S02]  /*2070*/  SHF.R.U32.HI R17, RZ, R16.reuse, R17 ;  /* 0x00000010ff117219 */ /* 0x084fe40000011611 */
[----:B------:R-:W-:Y:S02]  /*2080*/  SHF.R.U32.HI R16, RZ, R16, R5 ;  /* 0x00000010ff107219 */ /* 0x000fe40000011605 */
[----:B------:R-:W-:Y:S02]  /*2090*/  SEL R17, R0, R17, !P0 ;  /* 0x0000001100117207 */ /* 0x000fe40004000000 */
[----:B------:R-:W-:Y:S02]  /*20a0*/  SHF.R.U32.HI R22, RZ, R7, R22 ;  /* 0x00000007ff167219 */ /* 0x000fe40000011616 */
[----:B---3--:R-:W-:-:S02]  /*20b0*/  ISETP.NE.AND P1, PT, R18, 0x1, PT ;  /* 0x000000011200780c */ /* 0x008fc40003f25270 */
[----:B------:R-:W-:Y:S02]  /*20c0*/  SEL R5, R11, R16, !P0 ;  /* 0x000000100b057207 */ /* 0x000fe40004000000 */
[----:B------:R-:W-:Y:S02]  /*20d0*/  SEL R19, R9, R20, !P1 ;  /* 0x0000001409137207 */ /* 0x000fe40004800000 */
[----:B------:R-:W-:Y:S01]  /*20e0*/  SEL R7, R13, R22, !P1 ;  /* 0x000000160d077207 */ /* 0x000fe20004800000 */
[----:B----4-:R-:W-:-:S04]  /*20f0*/  IMAD.HI.U32 R20, R17, R2, RZ ;  /* 0x0000000211147227 */ /* 0x010fc800078e00ff */
[----:B------:R-:W-:Y:S01]  /*2100*/  IMAD.HI.U32 R6, R19, R2, RZ ;  /* 0x0000000213067227 */ /* 0x000fe200078e00ff */
[----:B------:R-:W-:-:S04]  /*2110*/  @P3 SHF.R.U32.HI R17, RZ, R3, R20 ;  /* 0x00000003ff113219 */ /* 0x000fc80000011614 */
        /* <DEDUP_REMOVED lines=8> */
[----:B------:R-:W-:-:S04]  /*21a0*/  @!P0 IMAD.HI.U32 R16, R7, R2, RZ ;  /* 0x0000000207108227 */ /* 0x000fc800078e00ff */
[----:B------:R-:W-:Y:S01]  /*21b0*/  IMAD.MOV R2, RZ, RZ, -R6 ;  /* 0x000000ffff027224 */ /* 0x000fe200078e0a06 */
[----:B------:R-:W-:-:S03]  /*21c0*/  @!P0 SHF.R.U32.HI R16, RZ, R3, R16 ;  /* 0x00000003ff108219 */ /* 0x000fc60000011610 */
[----:B------:R-:W-:Y:S01]  /*21d0*/  IMAD R2, R26, R2, R5 ;  /* 0x000000021a027224 */ /* 0x000fe200078e0205 */
[----:B------:R-:W-:Y:S02]  /*21e0*/  @!P0 SEL R3, R7, R16, !P3 ;  /* 0x0000001007038207 */ /* 0x000fe40005800000 */
[----:B------:R-:W-:-:S03]  /*21f0*/  IADD3 R16, PT, PT, -R5, RZ, RZ ;  /* 0x000000ff05107210 */ /* 0x000fc60007ffe1ff */
[--C-:B------:R-:W-:Y:S02]  /*2200*/  @!P0 IMAD.IADD R6, R6, 0x1, -R3.reuse ;  /* 0x0000000106068824 */ /* 0x100fe400078e0a03 */
[----:B------:R-:W-:Y:S01]  /*2210*/  @!P0 IMAD R3, R2, R19, R3 ;  /* 0x0000001302038224 */ /* 0x000fe200078e0203 */
[----:B------:R-:W-:Y:S01]  /*2220*/  IADD3 R2, PT, PT, -R7, RZ, RZ ;  /* 0x000000ff07027210 */ /* 0x000fe20007ffe1ff */
[----:B------:R-:W-:Y:S02]  /*2230*/  @!P0 IMAD R5, R26, R6, R7 ;  /* 0x000000061a058224 */ /* 0x000fe400078e0207 */
[----:B------:R-:W-:Y:S02]  /*2240*/  IMAD R11, R4, R16, R11 ;  /* 0x00000010040b7224 */ /* 0x000fe400078e020b */
[----:B------:R-:W-:Y:S02]  /*2250*/  @!P0 IMAD.MOV.U32 R7, RZ, RZ, R3 ;  /* 0x000000ffff078224 */ /* 0x000fe400078e0003 */
[----:B------:R-:W-:-:S02]  /*2260*/  IMAD R2, R18, R2, R13 ;  /* 0x0000000212027224 */ /* 0x000fc400078e020d */
[----:B------:R-:W-:Y:S02]  /*2270*/  IMAD R11, R5, R4, R11 ;  /* 0x00000004050b7224 */ /* 0x000fe400078e020b */
[----:B------:R-:W-:Y:S02]  /*2280*/  IMAD R13, R7, R18, R2 ;  /* 0x00000012070d7224 */ /* 0x000fe400078e0202 */
.L_x_33:
[----:B------:R-:W1:Y:S02]  /*2290*/  LDCU UR8, c[0x0][0xb30] ;  /* 0x00016600ff0877ac */ /* 0x000e640008000800 */
[----:B-1----:R-:W-:-:S09]  /*22a0*/  UISETP.NE.AND UP0, UPT, UR8, 0x1, UPT ;  /* 0x000000010800788c */ /* 0x002fd2000bf05270 */
[----:B------:R-:W-:Y:S05]  /*22b0*/  BRA.U UP0, `(.L_x_34) ;  /* 0x0000000100407547 */ /* 0x000fea000b800000 */
[----:B------:R-:W1:Y:S08]  /*22c0*/  LDC.64 R4, c[0x0][0xb10] ;  /* 0x0002c400ff047b82 */ /* 0x000e700000000a00 */
[----:B------:R-:W2:Y:S08]  /*22d0*/  LDC.64 R2, c[0x0][0xb18] ;  /* 0x0002c600ff027b82 */ /* 0x000eb00000000a00 */
[----:B------:R-:W3:Y:S08]  /*22e0*/  LDC R6, c[0x0][0xb20] ;  /* 0x0002c800ff067b82 */ /* 0x000ef00000000800 */
[----:B------:R-:W4:Y:S01]  /*22f0*/  LDC R16, c[0x0][0xb0c] ;  /* 0x0002c300ff107b82 */ /* 0x000f220000000800 */
[----:B-1----:R-:W-:-:S05]  /*2300*/  IMAD.HI.U32 R4, R13, R4, RZ ;  /* 0x000000040d047227 */ /* 0x002fca00078e00ff */
[----:B------:R-:W-:Y:S01]  /*2310*/  SHF.R.U32.HI R4, RZ, R5, R4 ;  /* 0x00000005ff047219 */ /* 0x000fe20000011604 */
[----:B--2---:R-:W-:Y:S01]  /*2320*/  IMAD.HI.U32 R3, R11, R3, RZ ;  /* 0x000000030b037227 */ /* 0x004fe200078e00ff */
[----:B------:R-:W-:-:S04]  /*2330*/  ISETP.NE.AND P0, PT, R2, 0x1, PT ;  /* 0x000000010200780c */ /* 0x000fc80003f05270 */
[----:B---3--:R-:W-:-:S04]  /*2340*/  SHF.R.U32.HI R6, RZ, R6, R3 ;  /* 0x00000006ff067219 */ /* 0x008fc80000011603 */
[----:B------:R-:W-:Y:S02]  /*2350*/  SEL R3, R11, R6, !P0 ;  /* 0x000000060b037207 */ /* 0x000fe40004000000 */
[----:B----4-:R-:W-:-:S04]  /*2360*/  ISETP.NE.AND P1, PT, R16, 0x1, PT ;  /* 0x000000011000780c */ /* 0x010fc80003f25270 */
[----:B------:R-:W-:-:S05]  /*2370*/  SEL R4, R13, R4, !P1 ;  /* 0x000000040d047207 */ /* 0x000fca0004800000 */
[----:B------:R-:W-:Y:S02]  /*2380*/  IMAD.IADD R5, R3, 0x1, -R4 ;  /* 0x0000000103057824 */ /* 0x000fe400078e0a04 */
[----:B------:R-:W-:Y:S02]  /*2390*/  IMAD.IADD R3, R4, 0x1, -R3 ;  /* 0x0000000104037824 */ /* 0x000fe400078e0a03 */
[----:B------:R-:W-:Y:S02]  /*23a0*/  IMAD R13, R5, R16, R13 ;  /* 0x00000010050d7224 */ /* 0x000fe400078e020d */
[----:B------:R-:W-:-:S07]  /*23b0*/  IMAD R11, R3, R2, R11 ;  /* 0x00000002030b7224 */ /* 0x000fce00078e020b */
.L_x_34:
[----:B------:R-:W-:Y:S01]  /*23c0*/  VIADD R14, R14, 0x1 ;  /* 0x000000010e0e7836 */ /* 0x000fe20000000000 */
[----:B------:R-:W-:Y:S01]  /*23d0*/  PLOP3.LUT P1, PT, PT, PT, PT, 0x80, 0x8 ;  /* 0x000000000008781c */ /* 0x000fe20003f2f070 */
[----:B------:R-:W-:Y:S02]  /*23e0*/  IMAD.IADD R21, R13, 0x1, R68 ;  /* 0x000000010d157824 */ /* 0x000fe400078e0244 */
[----:B------:R-:W-:Y:S01]  /*23f0*/  IMAD.IADD R20, R11, 0x1, R66 ;  /* 0x000000010b147824 */ /* 0x000fe200078e0242 */
[----:B------:R-:W-:-:S04]  /*2400*/  ISETP.NE.AND P0, PT, R14, 0x2, PT ;  /* 0x000000020e00780c */ /* 0x000fc80003f05270 */
[----:B------:R-:W-:Y:S02]  /*2410*/  SEL R3, RZ, 0x1, P0 ;  /* 0x00000001ff037807 */ /* 0x000fe40000000000 */
[----:B------:R-:W-:Y:S02]  /*2420*/  SEL R14, R14, RZ, P0 ;  /* 0x000000ff0e0e7207 */ /* 0x000fe40000000000 */
[----:B------:R-:W-:Y:S01]  /*2430*/  LOP3.LUT R12, R12, R3, RZ, 0x3c, !PT ;  /* 0x000000030c0c7212 */ /* 0x000fe200078e3cff */
[----:B------:R-:W-:Y:S06]  /*2440*/  @P2 BRA `(.L_x_35) ;  /* 0xfffffff000402947 */ /* 0x000fec000383ffff */
[----:B------:R-:W-:Y:S01]  /*2450*/  UIADD3 UR4, UPT, UPT, UR4, 0x20, URZ ;  /* 0x0000002004047890 */ /* 0x000fe2000fffe0ff */
[----:B------:R-:W-:-:S03]  /*2460*/  SHF.L.U32 R3, R15, 0x1f, RZ ;  /* 0x0000001f0f037819 */ /* 0x000fc600000006ff */
[----:B------:R-:W-:-:S09]  /*2470*/  ULEA UR5, UR6, UR4, 0x3 ;  /* 0x0000000406057291 */ /* 0x000fd2000f8e18ff */
[----:B------:R-:W1:Y:S02]  /*2480*/  SYNCS.PHASECHK.TRANS64.TRYWAIT P0, [UR5], R3 ;  /* 0x00000003ff0075a7 */ /* 0x000e640008001105 */
[----:B-1----:R-:W-:Y:S05]  /*2490*/  @!P0 BRA `(.L_x_36) ;  /* 0x0000006000348947 */ /* 0x002fea0003800000 */
.L_x_136:
[----:B------:R-:W-:-:S04]  /*24a0*/  UIADD3 UR6, UPT, UPT, UR6, 0x1, URZ ;  /* 0x0000000106067890 */ /* 0x000fc8000fffe0ff */
[----:B------:R-:W-:-:S04]  /*24b0*/  UISETP.NE.AND UP0, UPT, UR6, 0x4, UPT ;  /* 0x000000040600788c */ /* 0x000fc8000bf05270 */
[----:B------:R-:W-:Y:S02]  /*24c0*/  USEL UR7, URZ, 0x1, UP0 ;  /* 0x00000001ff077887 */ /* 0x000fe40008000000 */
[----:B------:R-:W-:-:S04]  /*24d0*/  USEL UR6, UR6, URZ, UP0 ;  /* 0x000000ff06067287 */ /* 0x000fc80008000000 */
[----:B------:R-:W-:Y:S01]  /*24e0*/  ULEA UR5, UR6, UR4, 0x3 ;  /* 0x0000000406057291 */ /* 0x000fe2000f8e18ff */
[----:B------:R-:W-:-:S04]  /*24f0*/  LOP3.LUT R2, R15, UR7, RZ, 0x3c, !PT ;  /* 0x000000070f027c12 */ /* 0x000fc8000f8e3cff */
[----:B-1----:R-:W-:-:S04]  /*2500*/  SHF.L.U32 R3, R2, 0x1f, RZ ;  /* 0x0000001f02037819 */ /* 0x002fc800000006ff */
[----:B------:R-:W1:Y:S02]  /*2510*/  SYNCS.PHASECHK.TRANS64.TRYWAIT P0, [UR5], R3 ;  /* 0x00000003ff0075a7 */ /* 0x000e640008001105 */
[----:B-1----:R-:W-:Y:S05]  /*2520*/  @!P0 BRA `(.L_x_37) ;  /* 0x0000006000288947 */ /* 0x002fea0003800000 */
.L_x_138:
        /* <DEDUP_REMOVED lines=9> */
.L_x_140:
[----:B------:R-:W-:-:S04]  /*25c0*/  UIADD3 UR6, UPT, UPT, UR6, 0x1, URZ ;  /* 0x0000000106067890 */ /* 0x000fc8000fffe0ff */
[----:B------:R-:W-:-:S04]  /*25d0*/  UISETP.NE.AND UP0, UPT, UR6, 0x4, UPT ;  /* 0x000000040600788c */ /* 0x000fc8000bf05270 */
[----:B------:R-:W-:Y:S02]  /*25e0*/  USEL UR5, URZ, 0x1, UP0 ;  /* 0x00000001ff057887 */ /* 0x000fe40008000000 */
[----:B------:R-:W-:-:S04]  /*25f0*/  USEL UR6, UR6, URZ, UP0 ;  /* 0x000000ff06067287 */ /* 0x000fc80008000000 */
[----:B------:R-:W-:Y:S01]  /*2600*/  ULEA UR6, UR6, UR4, 0x3 ;  /* 0x0000000406067291 */ /* 0x000fe2000f8e18ff */
[----:B-1----:R-:W-:-:S04]  /*2610*/  LOP3.LUT R3, R2, UR5, RZ, 0x3c, !PT ;  /* 0x0000000502037c12 */ /* 0x002fc8000f8e3cff */
[----:B------:R-:W-:Y:S01]  /*2620*/  SHF.L.U32 R3, R3, 0x1f, RZ ;  /* 0x0000001f03037819 */ /* 0x000fe200000006ff */
[----:B----4-:R-:W-:-:S07]  /*2630*/  IMAD.U32 R0, RZ, RZ, UR6 ;  /* 0x00000006ff007e24 */ /* 0x010fce000f8e00ff */
.L_x_39:
[----:B-1----:R1:W2:Y:S02]  /*2640*/  SYNCS.PHASECHK.TRANS64.TRYWAIT P0, [R0+URZ], R3 ;  /* 0x00000003000075a7 */ /* 0x0022a400080011ff */
[----:B--2---:R-:W-:Y:S05]  /*2650*/  @!P0 NANOSLEEP.SYNCS 0x989680 ;  /* 0x009896800000895d */ /* 0x004fea0003900000 */
[----:B------:R-:W2:Y:S02]  /*2660*/  @!P0 SYNCS.PHASECHK.TRANS64 P0, [R0+URZ], R3 ;  /* 0x00000003000085a7 */ /* 0x000ea400080010ff */
[----:B--2---:R-:W-:Y:S05]  /*2670*/  @P0 EXIT ;  /* 0x000000000000094d */ /* 0x004fea0003800000 */
[----:B------:R-:W-:Y:S05]  /*2680*/  BRA `(.L_x_39) ;  /* 0xfffffffc00ec7947 */ /* 0x000fea000383ffff */
.L_x_17:
[----:B------:R-:W-:-:S04]  /*2690*/  UISETP.NE.AND UP1, UPT, UR37, URZ, UPT ;  /* 0x000000ff2500728c */ /* 0x000fc8000bf25270 */
[----:B------:R-:W-:-:S09]  /*26a0*/  UISETP.NE.OR UP1, UPT, UR8, 0x1, UP1 ;  /* 0x000000010800788c */ /* 0x000fd20008f25670 */
[----:B------:R-:W-:Y:S05]  /*26b0*/  BRA.U UP1, `(.L_x_40) ;  /* 0x0000000501487547 */ /* 0x000fea000b800000 */
[----:B------:R-:W-:Y:S01]  /*26c0*/  ISETP.NE.AND P2, PT, R2, RZ, PT ;  /* 0x000000ff0200720c */ /* 0x000fe20003f45270 */
[----:B------:R-:W-:Y:S01]  /*26d0*/  IMAD.MOV.U32 R12, RZ, RZ, 0x1 ;  /* 0x00000001ff0c7424 */ /* 0x000fe200078e00ff */
[----:B------:R-:W-:Y:S02]  /*26e0*/  CS2R R10, SRZ ;  /* 0x00000000000a7805 */ /* 0x000fe4000001ff00 */
[----:B------:R-:W-:Y:S01]  /*26f0*/  CS2R R8, SRZ ;  /* 0x0000000000087805 */ /* 0x000fe2000001ff00 */
[----:B------:R-:W-:Y:S01]  /*2700*/  UMOV UR4, 0x400 ;  /* 0x0000040000047882 */ /* 0x000fe20000000000 */
[----:B------:R-:W-:Y:S01]  /*2710*/  UMOV UR6, URZ ;  /* 0x000000ff00067c82 */ /* 0x000fe20008000000 */
[----:B------:R-:W-:-:S12]  /*2720*/  ULEA UR37, UR37, UR4, 0x18 ;  /* 0x0000000425257291 */ /* 0x000fd8000f8ec0ff */
.L_x_44:
[----:B------:R-:W-:Y:S02]  /*2730*/  LEA R0, R8, UR37, 0x3 ;  /* 0x0000002508007c11 */ /* 0x000fe4000f8e18ff */
[----:B------:R-:W-:-:S03]  /*2740*/  SHF.L.U32 R5, R9, 0x1f, RZ ;  /* 0x0000001f09057819 */ /* 0x000fc600000006ff */
[----:B------:R-:W-:Y:S01]  /*2750*/  VIADD R4, R0, 0x100 ;  /* 0x0000010000047836 */ /* 0x000fe20000000000 */
[----:B------:R-:W1:Y:S02]  /*2760*/  SYNCS.PHASECHK.TRANS64.TRYWAIT P0, [R0+URZ+0xf0], R5 ;  /* 0x0000f005000075a7 */ /* 0x000e6400080011ff */
[----:B-1----:R-:W-:Y:S05]  /*2770*/  @!P0 BRA `(.L_x_41) ;  /* 0x0000005c00c48947 */ /* 0x002fea0003800000 */
.L_x_141:
[----:B------:R-:W-:Y:S01]  /*2780*/  ULEA UR5, UR6, UR37, 0x3 ;  /* 0x0000002506057291 */ /* 0x000fe2000f8e18ff */
[----:B------:R-:W-:Y:S02]  /*2790*/  PRMT R4, RZ, 0x654, R4 ;  /* 0x00000654ff047816 */ /* 0x000fe40000000004 */
[----:B-1----:R-:W-:Y:S01]  /*27a0*/  SHF.L.U32 R5, R12, 0x1f, RZ ;  /* 0x0000001f0c057819 */ /* 0x002fe200000006ff */
[----:B------:R-:W-:Y:S01]  /*27b0*/  UIADD3 UR4, UPT, UPT, UR5, 0x90, URZ ;  /* 0x0000009005047890 */ /* 0x000fe2000fffe0ff */
[----:B------:R1:W-:Y:S05]  /*27c0*/  SYNCS.ARRIVE.TRANS64.RED.A1T0 RZ, [R4+URZ], RZ ;  /* 0x000000ff04ff79a7 */ /* 0x0003ea00081004ff */
[----:B------:R-:W-:Y:S01]  /*27d0*/  IMAD.U32 R7, RZ, RZ, UR4 ;  /* 0x00000004ff077e24 */ /* 0x000fe2000f8e00ff */
[----:B------:R-:W2:Y:S04]  /*27e0*/  SYNCS.PHASECHK.TRANS64.TRYWAIT P0, [UR5+0xa0], R5 ;  /* 0x0000a005ff0075a7 */ /* 0x000ea80008001105 */
[----:B------:R-:W-:Y:S01]  /*27f0*/  PRMT R6, R2, 0x654, R7 ;  /* 0x0000065402067816 */ /* 0x000fe20000000007 */
[----:B-1----:R-:W-:Y:S01]  /*2800*/  @!P2 IMAD.MOV.U32 R4, RZ, RZ, 0x10 ;  /* 0x00000010ff04a424 */ /* 0x002fe200078e00ff */
[----:B--2---:R-:W-:Y:S06]  /*2810*/  @!P0 BRA `(.L_x_42) ;  /* 0x0000005c00b08947 */ /* 0x004fec0003800000 */
.L_x_143:
[----:B------:R-:W-:Y:S01]  /*2820*/  ULEA UR4, UR6, UR37, 0x4 ;  /* 0x0000002506047291 */ /* 0x000fe2000f8e20ff */
[----:B------:R-:W-:Y:S01]  /*2830*/  SEL R3, R6, R3, !P2 ;  /* 0x0000000306037207 */ /* 0x000fe20005000000 */
[----:B------:R-:W-:Y:S01]  /*2840*/  UIADD3 UR5, UPT, UPT, UR5, 0x90, URZ ;  /* 0x0000009005057890 */ /* 0x000fe2000fffe0ff */
[----:B-1----:R-:W-:Y:S01]  /*2850*/  LEA R0, R11, UR37, 0x3 ;  /* 0x000000250b007c11 */ /* 0x002fe2000f8e18ff */
[----:B------:R-:W-:Y:S01]  /*2860*/  UIADD3 UR4, UPT, UPT, UR4, 0x120, URZ ;  /* 0x0000012004047890 */ /* 0x000fe2000fffe0ff */
[----:B------:R-:W-:Y:S01]  /*2870*/  SHF.L.U32 R5, R10, 0x1f, RZ ;  /* 0x0000001f0a057819 */ /* 0x000fe200000006ff */
[----:B------:R1:W-:Y:S01]  /*2880*/  @!P2 SYNCS.ARRIVE.TRANS64.RED RZ, [R3+URZ], R4 ;  /* 0x0000000403ffa9a7 */ /* 0x0003e200080004ff */
[----:B------:R-:W-:Y:S01]  /*2890*/  UIADD3 UR6, UPT, UPT, UR6, 0x1, URZ ;  /* 0x0000000106067890 */ /* 0x000fe2000fffe0ff */
[----:B------:R-:W-:-:S03]  /*28a0*/  VIADD R8, R8, 0x1 ;  /* 0x0000000108087836 */ /* 0x000fc60000000000 */
[----:B------:R-:W-:Y:S02]  /*28b0*/  UISETP.NE.AND UP0, UPT, UR6, 0x2, UPT ;  /* 0x000000020600788c */ /* 0x000fe4000bf05270 */
[----:B------:R-:W-:Y:S06]  /*28c0*/  UGETNEXTWORKID.BROADCAST [UR4], [UR5] ;  /* 0x00000000040073ca */ /* 0x000fec0008000100 */
[----:B------:R-:W-:Y:S01]  /*28d0*/  USEL UR4, URZ, 0x1, UP0 ;  /* 0x00000001ff047887 */ /* 0x000fe20008000000 */
[----:B------:R-:W-:Y:S01]  /*28e0*/  ISETP.NE.AND P0, PT, R8, 0x2, PT ;  /* 0x000000020800780c */ /* 0x000fe20003f05270 */
[----:B------:R-:W-:Y:S01]  /*28f0*/  USEL UR6, UR6, URZ, UP0 ;  /* 0x000000ff06067287 */ /* 0x000fe20008000000 */
[----:B------:R-:W2:Y:S03]  /*2900*/  SYNCS.PHASECHK.TRANS64.TRYWAIT P1, [R0+URZ+0x90], R5 ;  /* 0x00009005000075a7 */ /* 0x000ea600080211ff */
[----:B------:R-:W-:Y:S01]  /*2910*/  LOP3.LUT R12, R12, UR4, RZ, 0x3c, !PT ;  /* 0x000000040c0c7c12 */ /* 0x000fe2000f8e3cff */
[----:B-12---:R-:W-:Y:S07]  /*2920*/  @!P1 BRA `(.L_x_43) ;  /* 0x0000005c00849947 */ /* 0x006fee0003800000 */
.L_x_144:
[C---:B------:R-:W-:Y:S01]  /*2930*/  LEA R4, R11.reuse, UR37, 0x4 ;  /* 0x000000250b047c11 */ /* 0x040fe2000f8e20ff */
[----:B-1----:R-:W-:Y:S01]  /*2940*/  VIADD R0, R0, 0xa0 ;  /* 0x000000a000007836 */ /* 0x002fe20000000000 */
[----:B------:R-:W-:Y:S01]  /*2950*/  SEL R8, R8, RZ, P0 ;  /* 0x000000ff08087207 */ /* 0x000fe20000000000 */
[----:B------:R-:W-:-:S03]  /*2960*/  VIADD R11, R11, 0x1 ;  /* 0x000000010b0b7836 */ /* 0x000fc60000000000 */
[----:B------:R-:W1:Y:S01]  /*2970*/  LDS.128 R4, [R4+0x120] ;  /* 0x0001200004047984 */ /* 0x000e620000000c00 */
[----:B------:R-:W-:Y:S02]  /*2980*/  PRMT R0, RZ, 0x654, R0 ;  /* 0x00000654ff007816 */ /* 0x000fe40000000000 */
[C---:B------:R-:W-:Y:S01]  /*2990*/  ISETP.NE.AND P1, PT, R11.reuse, 0x2, PT ;  /* 0x000000020b00780c */ /* 0x040fe20003f25270 */
[----:B------:R-:W-:Y:S01]  /*29a0*/  @!PT LDS RZ, [RZ] ;  /* 0x00000000fffff984 */ /* 0x000fe20000000800 */
[----:B------:R-:W-:Y:S01]  /*29b0*/  @!PT LDS RZ, [RZ] ;  /* 0x00000000fffff984 */ /* 0x000fe20000000800 */
[----:B------:R-:W-:Y:S01]  /*29c0*/  @!PT LDS RZ, [RZ] ;  /* 0x00000000fffff984 */ /* 0x000fe20000000800 */
[----:B------:R-:W-:Y:S01]  /*29d0*/  @!PT LDS RZ, [RZ] ;  /* 0x00000000fffff984 */ /* 0x000fe20000000800 */
[----:B------:R2:W-:Y:S06]  /*29e0*/  MEMBAR.ALL.CTA ;  /* 0x0000000000007992 */ /* 0x0005ec0000008000 */
[----:B--2---:R-:W2:Y:S01]  /*29f0*/  FENCE.VIEW.ASYNC.S ;  /* 0x00000000000073c6 */ /* 0x004ea20000000000 */
[----:B------:R-:W-:Y:S01]  /*2a00*/  SEL R11, R11, RZ, P1 ;  /* 0x000000ff0b0b7207 */ /* 0x000fe20000800000 */
[----:B--2---:R2:W-:Y:S01]  /*2a10*/  SYNCS.ARRIVE.TRANS64.RED.A1T0 RZ, [R0+URZ], RZ ;  /* 0x000000ff00ff79a7 */ /* 0x0045e200081004ff */
[----:B-1----:R-:W-:-:S02]  /*2a20*/  LOP3.LUT P3, RZ, R6, 0x1, RZ, 0xc0, !PT ;  /* 0x0000000106ff7812 */ /* 0x002fc4000786c0ff */
[----:B------:R-:W-:-:S04]  /*2a30*/  SEL R5, RZ, 0x1, P1 ;  /* 0x00000001ff057807 */ /* 0x000fc80000800000 */
[----:B------:R-:W-:Y:S02]  /*2a40*/  LOP3.LUT R10, R10, R5, RZ, 0x3c, !PT ;  /* 0x000000050a0a7212 */ /* 0x000fe400078e3cff */
[----:B--2---:R-:W-:-:S04]  /*2a50*/  SEL R0, RZ, 0x1, P0 ;  /* 0x00000001ff007807 */ /* 0x004fc80000000000 */
[----:B------:R-:W-:Y:S01]  /*2a60*/  LOP3.LUT R9, R9, R0, RZ, 0x3c, !PT ;  /* 0x0000000009097212 */ /* 0x000fe200078e3cff */
[----:B------:R-:W-:Y:S06]  /*2a70*/  @P3 BRA `(.L_x_44) ;  /* 0xfffffffc002c3947 */ /* 0x000fec000383ffff */
[----:B------:R-:W-:Y:S01]  /*2a80*/  ULEA UR5, UR6, UR37, 0x3 ;  /* 0x0000002506057291 */ /* 0x000fe2000f8e18ff */
[----:B------:R-:W-:-:S08]  /*2a90*/  SHF.L.U32 R3, R12, 0x1f, RZ ;  /* 0x0000001f0c037819 */ /* 0x000fd000000006ff */
[----:B------:R-:W1:Y:S02]  /*2aa0*/  SYNCS.PHASECHK.TRANS64 P0, [UR5+0xa0], R3 ;  /* 0x0000a003ff0075a7 */ /* 0x000e640008001005 */
[----:B-1----:R-:W-:Y:S05]  /*2ab0*/  @P0 BRA `(.L_x_45) ;  /* 0x0000000000080947 */ /* 0x002fea0003800000 */
[----:B------:R-:W1:Y:S02]  /*2ac0*/  SYNCS.PHASECHK.TRANS64.TRYWAIT P0, [UR5+0xa0], R3 ;  /* 0x0000a003ff0075a7 */ /* 0x000e640008001105 */
[----:B-1----:R-:W-:Y:S05]  /*2ad0*/  @!P0 BRA `(.L_x_46) ;  /* 0x0000005c002c8947 */ /* 0x002fea0003800000 */
.L_x_45:
[----:B------:R-:W-:-:S04]  /*2ae0*/  UIADD3 UR4, UPT, UPT, UR6, 0x1, URZ ;  /* 0x0000000106047890 */ /* 0x000fc8000fffe0ff */
[----:B------:R-:W-:-:S04]  /*2af0*/  UISETP.NE.AND UP0, UPT, UR4, 0x2, UPT ;  /* 0x000000020400788c */ /* 0x000fc8000bf05270 */
[----:B------:R-:W-:Y:S02]  /*2b00*/  USEL UR7, URZ, 0x1, UP0 ;  /* 0x00000001ff077887 */ /* 0x000fe40008000000 */
[----:B------:R-:W-:-:S04]  /*2b10*/  USEL UR4, UR4, URZ, UP0 ;  /* 0x000000ff04047287 */ /* 0x000fc80008000000 */
[----:B------:R-:W-:Y:S01]  /*2b20*/  ULEA UR4, UR4, UR37, 0x3 ;  /* 0x0000002504047291 */ /* 0x000fe2000f8e18ff */
[----:B-1----:R-:W-:-:S04]  /*2b30*/  LOP3.LUT R3, R12, UR7, RZ, 0x3c, !PT ;  /* 0x000000070c037c12 */ /* 0x002fc8000f8e3cff */
[----:B------:R-:W-:-:S04]  /*2b40*/  SHF.L.U32 R0, R3, 0x1f, RZ ;  /* 0x0000001f03007819 */ /* 0x000fc800000006ff */
[----:B------:R-:W1:Y:S02]  /*2b50*/  SYNCS.PHASECHK.TRANS64 P0, [UR4+0xa0], R0 ;  /* 0x0000a000ff0075a7 */ /* 0x000e640008001004 */
[----:B-1----:R-:W-:Y:S05]  /*2b60*/  @P0 EXIT ;  /* 0x000000000000094d */ /* 0x002fea0003800000 */
[----:B------:R-:W-:Y:S02]  /*2b70*/  SHF.L.U32 R3, R3, 0x1f, RZ ;  /* 0x0000001f03037819 */ /* 0x000fe400000006ff */
[----:B------:R-:W-:-:S07]  /*2b80*/  MOV R0, UR4 ;  /* 0x0000000400007c02 */ /* 0x000fce0008000f00 */
.L_x_47:
[----:B-1----:R1:W2:Y:S02]  /*2b90*/  SYNCS.PHASECHK.TRANS64.TRYWAIT P0, [R0+URZ+0xa0], R3 ;  /* 0x0000a003000075a7 */ /* 0x0022a400080011ff */
[----:B--2---:R-:W-:Y:S05]  /*2ba0*/  @!P0 NANOSLEEP.SYNCS 0x989680 ;  /* 0x009896800000895d */ /* 0x004fea0003900000 */
[----:B------:R-:W2:Y:S02]  /*2bb0*/  @!P0 SYNCS.PHASECHK.TRANS64 P0, [R0+URZ+0xa0], R3 ;  /* 0x0000a003000085a7 */ /* 0x000ea400080010ff */
[----:B--2---:R-:W-:Y:S05]  /*2bc0*/  @P0 EXIT ;  /* 0x000000000000094d */ /* 0x004fea0003800000 */
[----:B------:R-:W-:Y:S05]  /*2bd0*/  BRA `(.L_x_47) ;  /* 0xfffffffc00ec7947 */ /* 0x000fea000383ffff */
.L_x_40:
[----:B------:R-:W-:-:S09]  /*2be0*/  UISETP.NE.AND UP1, UPT, UR8, URZ, UPT ;  /* 0x000000ff0800728c */ /* 0x000fd2000bf25270 */
[----:B------:R-:W-:Y:S05]  /*2bf0*/  BRA.U UP1, `(.L_x_48) ;  /* 0x0000001101247547 */ /* 0x000fea000b800000 */
[----:B------:R-:W-:Y:S01]  /*2c00*/  UMOV UR4, 0x40 ;  /* 0x0000004000047882 */ /* 0x000fe20000000000 */
[----:B------:R-:W-:Y:S01]  /*2c10*/  NOP ;  /* 0x0000000000007918 */ /* 0x000fe20000000000 */
[----:B------:R-:W-:Y:S01]  /*2c20*/  ULEA UR4, UR37, UR4, 0x18 ;  /* 0x0000000425047291 */ /* 0x000fe2000f8ec0ff */
[----:B------:R-:W-:Y:S02]  /*2c30*/  UMOV UR5, 0x400 ;  /* 0x0000040000057882 */ /* 0x000fe40000000000 */
[----:B------:R-:W-:-:S06]  /*2c40*/  ULEA UR37, UR37, UR5, 0x18 ;  /* 0x0000000525257291 */ /* 0x000fcc000f8ec0ff */
[----:B------:R-:W1:Y:S02]  /*2c50*/  LDS.U8 R0, [UR4+0x1c] ;  /* 0x00001c04ff007984 */ /* 0x000e640008000000 */
[----:B-1----:R-:W-:-:S13]  /*2c60*/  ISETP.NE.AND P0, PT, R0, RZ, PT ;  /* 0x000000ff0000720c */ /* 0x002fda0003f05270 */
[----:B------:R-:W-:Y:S05]  /*2c70*/  @P0 BRA `(.L_x_49) ;  /* 0x0000000000580947 */ /* 0x000fea0003800000 */
[----:B------:R-:W-:-:S13]  /*2c80*/  ELECT P0, URZ, PT ;  /* 0x0000000000ff782f */ /* 0x000fda0003800000 */
[----:B------:R-:W-:Y:S05]  /*2c90*/  @!P0 BRA `(.L_x_50) ;  /* 0x0000000000608947 */ /* 0x000fea0003800000 */
[----:B------:R-:W-:Y:S01]  /*2ca0*/  UMOV UR5, 0x10 ;  /* 0x0000001000057882 */ /* 0x000fe20000000000 */
[----:B------:R-:W-:Y:S01]  /*2cb0*/  HFMA2 R0, -RZ, RZ, 0, 5.9604644775390625e-08 ;  /* 0x00000001ff007431 */ /* 0x000fe200000001ff */
[----:B------:R-:W-:-:S03]  /*2cc0*/  MOV R2, 0xffff ;  /* 0x0000ffff00027802 */ /* 0x000fc60000000f00 */
[----:B------:R-:W-:Y:S04]  /*2cd0*/  DEPBAR.LE SB1, 0x36 ;  /* 0x00009d800000791a */ /* 0x000fe80000000000 */
[----:B------:R-:W1:Y:S02]  /*2ce0*/  UTCATOMSWS.FIND_AND_SET.ALIGN UP0, UR5, UR5 ;  /* 0x00000005000575e3 */ /* 0x000e640008000800 */
[----:B-1----:R-:W-:Y:S01]  /*2cf0*/  MOV R3, UR5 ;  /* 0x0000000500037c02 */ /* 0x002fe20008000f00 */
[----:B------:R-:W-:Y:S06]  /*2d00*/  BRA.U UP0, `(.L_x_51) ;  /* 0x0000000100187547 */ /* 0x000fec000b800000 */
.L_x_52:
[----:B------:R-:W-:Y:S05]  /*2d10*/  NANOSLEEP 0x64 ;  /* 0x000000640000795d */ /* 0x000fea0003800000 */
[----:B------:R-:W-:-:S05]  /*2d20*/  UMOV UR5, 0x10 ;  /* 0x0000001000057882 */ /* 0x000fca0000000000 */
[----:B------:R-:W-:Y:S04]  /*2d30*/  DEPBAR.LE SB1, 0x36 ;  /* 0x00009d800000791a */ /* 0x000fe80000000000 */
[----:B------:R-:W1:Y:S02]  /*2d40*/  UTCATOMSWS.FIND_AND_SET.ALIGN UP0, UR5, UR5 ;  /* 0x00000005000575e3 */ /* 0x000e640008000800 */
[----:B-1----:R-:W-:Y:S01]  /*2d50*/  MOV R3, UR5 ;  /* 0x0000000500037c02 */ /* 0x002fe20008000f00 */
[----:B------:R-:W-:Y:S05]  /*2d60*/  BRA.U !UP0, `(.L_x_52) ;  /* 0xfffffffd08e87547 */ /* 0x000fea000b83ffff */
.L_x_51:
[-C--:B------:R-:W-:Y:S02]  /*2d70*/  SHF.L.U32 R2, R2, R3.reuse, RZ ;  /* 0x0000000302027219 */ /* 0x080fe400000006ff */
[----:B------:R-:W-:Y:S01]  /*2d80*/  SHF.L.U32 R0, R0, R3, RZ ;  /* 0x0000000300007219 */ /* 0x000fe200000006ff */
[----:B------:R-:W-:Y:S02]  /*2d90*/  IMAD.SHL.U32 R3, R3, 0x20, RZ ;  /* 0x0000002003037824 */ /* 0x000fe400078e00ff */
[----:B------:R1:W-:Y:S04]  /*2da0*/  ATOMS.OR RZ, [UR4+0x14], R2 ;  /* 0x00001402ffff798c */ /* 0x0003e8000b000004 */
[----:B------:R1:W-:Y:S04]  /*2db0*/  ATOMS.OR RZ, [UR4+0x18], R0 ;  /* 0x00001800ffff798c */ /* 0x0003e8000b000004 */
[----:B------:R1:W-:Y:S01]  /*2dc0*/  STS [UR37+0x140], R3 ;  /* 0x00014003ff007988 */ /* 0x0003e20008000825 */
[----:B------:R-:W-:Y:S05]  /*2dd0*/  BRA `(.L_x_50) ;  /* 0x0000000000107947 */ /* 0x000fea0003800000 */
.L_x_49:
[----:B------:R-:W-:Y:S02]  /*2de0*/  MOV R0, 0xffffffff ;  /* 0xffffffff00007802 */ /* 0x000fe40000000f00 */
[----:B------:R-:W-:-:S03]  /*2df0*/  MOV R2, 0x2e20 ;  /* 0x00002e2000027802 */ /* 0x000fc60000000f00 */
[----:B------:R1:W-:Y:S04]  /*2e00*/  STS [UR37+0x140], R0 ;  /* 0x00014000ff007988 */ /* 0x0003e80008000825 */
[----:B-1-3-5:R-:W-:Y:S05]  /*2e10*/  CALL.REL.NOINC `($__internal_1_$__cuda_sm10x_tcgen05_guardrail_trap_phase_invalid_during_alloc) ;  /* 0x0000006000747944 */ /* 0x02afea0003c00000 */
.L_x_50:
[----:B------:R-:W-:Y:S05]  /*2e20*/  WARPSYNC.ALL ;  /* 0x0000000000007948 */ /* 0x000fea0003800000 */
[----:B------:R-:W2:Y:S01]  /*2e30*/  S2UR UR5, SR_CgaCtaId ;  /* 0x00000000000579c3 */ /* 0x000ea20000008800 */
[----:B------:R-:W-:Y:S01]  /*2e40*/  UMOV UR4, 0x400 ;  /* 0x0000040000047882 */ /* 0x000fe20000000000 */
[----:B------:R-:W-:-:S06]  /*2e50*/  NOP ;  /* 0x0000000000007918 */ /* 0x000fcc0000000000 */
[----:B------:R-:W-:Y:S06]  /*2e60*/  BAR.ARV 0x6, 0xa0 ;  /* 0x0182800000007b1d */ /* 0x000fec0000002000 */
[----:B------:R-:W4:Y:S01]  /*2e70*/  LDCU UR7, c[0x0][0x38c] ;  /* 0x00007180ff0777ac */ /* 0x000f220008000800 */
[----:B------:R-:W-:Y:S01]  /*2e80*/  IMAD.MOV.U32 R11, RZ, RZ, 0x1 ;  /* 0x00000001ff0b7424 */ /* 0x000fe200078e00ff */
[----:B------:R-:W-:Y:S01]  /*2e90*/  CS2R R8, SRZ ;  /* 0x0000000000087805 */ /* 0x000fe2000001ff00 */
[----:B------:R-:W-:Y:S01]  /*2ea0*/  IMAD.MOV.U32 R10, RZ, RZ, RZ ;  /* 0x000000ffff0a7224 */ /* 0x000fe200078e00ff */
[----:B------:R-:W3:Y:S01]  /*2eb0*/  LDCU UR6, c[0x0][0x38c] ;  /* 0x00007180ff0677ac */ /* 0x000ee20008000800 */
[----:B------:R-:W-:Y:S01]  /*2ec0*/  UMOV UR15, URZ ;  /* 0x000000ff000f7c82 */ /* 0x000fe20008000000 */
[----:B------:R-:W-:Y:S01]  /*2ed0*/  UMOV UR14, URZ ;  /* 0x000000ff000e7c82 */ /* 0x000fe20008000000 */
[----:B--2---:R-:W-:Y:S01]  /*2ee0*/  ULEA UR5, UR5, UR4, 0x18 ;  /* 0x0000000405057291 */ /* 0x004fe2000f8ec0ff */
[----:B------:R-:W-:Y:S01]  /*2ef0*/  UMOV UR32, 0x0 ;  /* 0x0000000000207882 */ /* 0x000fe20000000000 */
[----:B------:R-:W-:-:S02]  /*2f00*/  UMOV UR33, 0x8100910 ;  /* 0x0810091000217882 */ /* 0x000fc40000000000 */
[----:B------:R-:W-:Y:S02]  /*2f10*/  UIADD3 UR9, UPT, UPT, UR5, 0x8400, URZ ;  /* 0x0000840005097890 */ /* 0x000fe4000fffe0ff */
[----:B------:R-:W-:Y:S02]  /*2f20*/  UIADD3 UR10, UPT, UPT, UR5, 0x28400, URZ ;  /* 0x00028400050a7890 */ /* 0x000fe4000fffe0ff */
[----:B----4-:R-:W-:Y:S01]  /*2f30*/  UIADD3 UR7, UPT, UPT, UR7, 0x3f, URZ ;  /* 0x0000003f07077890 */ /* 0x010fe2000fffe0ff */
[----:B-1----:R-:W1:Y:S01]  /*2f40*/  LDS R0, [UR5+0x140] ;  /* 0x00014005ff007984 */ /* 0x002e620008000800 */
[----:B------:R-:W-:Y:S02]  /*2f50*/  USHF.R.U32.HI UR9, URZ, 0x4, UR9 ;  /* 0x00000004ff097899 */ /* 0x000fe40008011609 */
[----:B------:R-:W-:Y:S02]  /*2f60*/  USHF.R.S32.HI UR4, URZ, 0x1f, UR7 ;  /* 0x0000001fff047899 */ /* 0x000fe40008011407 */
[----:B------:R-:W-:-:S02]  /*2f70*/  USHF.R.U32.HI UR10, URZ, 0x4, UR10 ;  /* 0x00000004ff0a7899 */ /* 0x000fc4000801160a */
[----:B------:R-:W-:Y:S02]  /*2f80*/  ULEA.HI UR4, UR4, UR7, URZ, 0x6 ;  /* 0x0000000704047291 */ /* 0x000fe4000f8f30ff */
[----:B------:R-:W-:Y:S02]  /*2f90*/  ULOP3.LUT UR9, UR9, 0x3fff, URZ, 0xc0, !UPT ;  /* 0x00003fff09097892 */ /* 0x000fe4000f8ec0ff */
[----:B------:R-:W-:Y:S02]  /*2fa0*/  USHF.R.S32.HI UR4, URZ, 0x6, UR4 ;  /* 0x00000006ff047899 */ /* 0x000fe40008011404 */
[----:B------:R-:W-:Y:S02]  /*2fb0*/  ULOP3.LUT UR10, UR10, 0x3fff, URZ, 0xc0, !UPT ;  /* 0x00003fff0a0a7892 */ /* 0x000fe4000f8ec0ff */
[----:B------:R-:W-:Y:S01]  /*2fc0*/  UISETP.LT.AND UP0, UPT, UR4, 0x1, UPT ;  /* 0x000000010400788c */ /* 0x000fe2000bf01270 */
[----:B------:R-:W-:Y:S01]  /*2fd0*/  UMOV UR30, 0x0 ;  /* 0x00000000001e7882 */ /* 0x000fe20000000000 */
[----:B------:R-:W-:-:S02]  /*2fe0*/  UMOV UR31, 0x8100910 ;  /* 0x08100910001f7882 */ /* 0x000fc40000000000 */
[----:B------:R-:W-:Y:S01]  /*2ff0*/  USEL UR8, UR4, 0x1, !UP0 ;  /* 0x0000000104087887 */ /* 0x000fe2000c000000 */
[----:B------:R-:W-:Y:S01]  /*3000*/  UMOV UR28, 0x0 ;  /* 0x00000000001c7882 */ /* 0x000fe20000000000 */
[----:B------:R-:W-:Y:S01]  /*3010*/  UMOV UR29, 0x8100910 ;  /* 0x08100910001d7882 */ /* 0x000fe20000000000 */
[----:B------:R-:W-:Y:S01]  /*3020*/  UMOV UR26, 0x0 ;  /* 0x00000000001a7882 */ /* 0x000fe20000000000 */
[----:B------:R-:W-:Y:S01]  /*3030*/  UMOV UR27, 0x8100910 ;  /* 0x08100910001b7882 */ /* 0x000fe20000000000 */
[----:B------:R-:W-:Y:S01]  /*3040*/  UMOV UR24, 0x0 ;  /* 0x0000000000187882 */ /* 0x000fe20000000000 */
[----:B------:R-:W-:Y:S01]  /*3050*/  UMOV UR25, 0x8100910 ;  /* 0x0810091000197882 */ /* 0x000fe20000000000 */
[----:B------:R-:W-:Y:S01]  /*3060*/  UMOV UR22, 0x0 ;  /* 0x0000000000167882 */ /* 0x000fe20000000000 */
[----:B------:R-:W-:Y:S01]  /*3070*/  UMOV UR23, 0x8100910 ;  /* 0x0810091000177882 */ /* 0x000fe20000000000 */
[----:B------:R-:W-:Y:S02]  /*3080*/  ULOP3.LUT UR9, UR9, 0x10000, URZ, 0xfc, !UPT ;  /* 0x0001000009097892 */ /* 0x000fe4000f8efcff */
[----:B------:R-:W-:-:S02]  /*3090*/  ULOP3.LUT UR10, UR10, 0x10000, URZ, 0xfc, !UPT ;  /* 0x000100000a0a7892 */ /* 0x000fc4000f8efcff */
[----:B------:R-:W-:Y:S02]  /*30a0*/  UIADD3 UR8, UPT, UPT, -UR8, URZ, URZ ;  /* 0x000000ff08087290 */ /* 0x000fe4000fffe1ff */
[----:B---3--:R-:W-:Y:S01]  /*30b0*/  UISETP.GE.AND UP3, UPT, UR6, 0x1, UPT ;  /* 0x000000010600788c */ /* 0x008fe2000bf66270 */
[----:B------:R-:W-:Y:S01]  /*30c0*/  UMOV UR20, 0x0 ;  /* 0x0000000000147882 */ /* 0x000fe20000000000 */
[----:B------:R-:W-:Y:S01]  /*30d0*/  UMOV UR21, 0x8100910 ;  /* 0x0810091000157882 */ /* 0x000fe20000000000 */
[----:B------:R-:W-:Y:S01]  /*30e0*/  UMOV UR18, 0x0 ;  /* 0x0000000000127882 */ /* 0x000fe20000000000 */
[----:B-1----:R-:W-:Y:S01]  /*30f0*/  R2UR UR16, R0 ;  /* 0x00000000001072ca */ /* 0x002fe200000e0000 */
[----:B------:R-:W-:-:S14]  /*3100*/  UMOV UR19, 0x8100910 ;  /* 0x0810091000137882 */ /* 0x000fdc0000000000 */
.L_x_59:
[----:B------:R-:W-:Y:S02]  /*3110*/  LEA R0, R10, UR5, 0x3 ;  /* 0x000000050a007c11 */ /* 0x000fe4000f8e18ff */
[----:B------:R-:W-:Y:S02]  /*3120*/  SHF.L.U32 R5, R9, 0x1f, RZ ;  /* 0x0000001f09057819 */ /* 0x000fe400000006ff */
[----:B------:R-:W-:Y:S01]  /*3130*/  PLOP3.LUT P0, PT, PT, PT, UP3, 0x80, 0x8 ;  /* 0x000000000008781c */ /* 0x000fe20003f0f038 */
[----:B------:R-:W-:Y:S01]  /*3140*/  VIADD R3, R0, 0xa0 ;  /* 0x000000a000037836 */ /* 0x000fe20000000000 */
[----:B-1----:R-:W1:Y:S02]  /*3150*/  SYNCS.PHASECHK.TRANS64.TRYWAIT P1, [R0+URZ+0x90], R5 ;  /* 0x00009005000075a7 */ /* 0x002e6400080211ff */
[----:B-1-3--:R-:W-:Y:S09]  /*3160*/  @!P1 BRA `(.L_x_53) ;  /* 0x0000005400a09947 */ /* 0x00aff20003800000 */
.L_x_146:
[----:B------:R-:W-:Y:S01]  /*3170*/  LEA R4, R10, UR5, 0x4 ;  /* 0x000000050a047c11 */ /* 0x000fe2000f8e20ff */
[----:B------:R-:W-:Y:S01]  /*3180*/  @UP3 ULEA UR7, UR14, UR5, 0x3 ;  /* 0x000000050e073291 */ /* 0x000fe2000f8e18ff */
[----:B------:R-:W-:Y:S01]  /*3190*/  PLOP3.LUT P2, PT, PT, PT, PT, 0x80, 0x8 ;  /* 0x000000000008781c */ /* 0x000fe20003f4f070 */
[----:B------:R-:W-:Y:S01]  /*31a0*/  ULEA UR6, UR15, UR5, 0x3 ;  /* 0x000000050f067291 */ /* 0x000fe2000f8e18ff */
[----:B------:R-:W-:Y:S02]  /*31b0*/  PRMT R3, RZ, 0x654, R3 ;  /* 0x00000654ff037816 */ /* 0x000fe40000000003 */
[----:B-1----:R-:W1:Y:S01]  /*31c0*/  LDS.128 R4, [R4+0x120] ;  /* 0x0001200004047984 */ /* 0x002e620000000c00 */
[----:B------:R-:W-:Y:S02]  /*31d0*/  @P0 SHF.L.U32 R2, R8, 0x1f, RZ ;  /* 0x0000001f08020819 */ /* 0x000fe400000006ff */
[----:B------:R-:W-:Y:S01]  /*31e0*/  SHF.L.U32 R0, R11, 0x1f, RZ ;  /* 0x0000001f0b007819 */ /* 0x000fe200000006ff */
[----:B------:R-:W-:Y:S01]  /*31f0*/  @!PT LDS RZ, [RZ] ;  /* 0x00000000fffff984 */ /* 0x000fe20000000800 */
[----:B------:R-:W-:Y:S01]  /*3200*/  @!PT LDS RZ, [RZ] ;  /* 0x00000000fffff984 */ /* 0x000fe20000000800 */
[----:B------:R-:W-:Y:S01]  /*3210*/  @!PT LDS RZ, [RZ] ;  /* 0x00000000fffff984 */ /* 0x000fe20000000800 */
[----:B------:R-:W-:Y:S01]  /*3220*/  @!PT LDS RZ, [RZ] ;  /* 0x00000000fffff984 */ /* 0x000fe20000000800 */
[----:B------:R2:W-:Y:S06]  /*3230*/  MEMBAR.ALL.CTA ;  /* 0x0000000000007992 */ /* 0x0005ec0000008000 */
[----:B--2---:R-:W2:Y:S02]  /*3240*/  FENCE.VIEW.ASYNC.S ;  /* 0x00000000000073c6 */ /* 0x004ea40000000000 */
[----:B--2---:R2:W-:Y:S01]  /*3250*/  SYNCS.ARRIVE.TRANS64.RED.A1T0 RZ, [R3+URZ], RZ ;  /* 0x000000ff03ff79a7 */ /* 0x0045e200081004ff */
[----:B------:R2:W3:Y:S01]  /*3260*/  @P0 SYNCS.PHASECHK.TRANS64.TRYWAIT P2, [UR7], R2 ;  /* 0x00000002ff0005a7 */ /* 0x0004e20008041107 */
[----:B------:R-:W-:Y:S01]  /*3270*/  ULEA UR7, UR15, UR16, 0x6 ;  /* 0x000000100f077291 */ /* 0x000fe2000f8e30ff */
[----:B-1----:R-:W-:Y:S01]  /*3280*/  LOP3.LUT P1, RZ, R6, 0x1, RZ, 0xc0, !PT ;  /* 0x0000000106ff7812 */ /* 0x002fe2000782c0ff */
[----:B------:R-:W1:Y:S02]  /*3290*/  SYNCS.PHASECHK.TRANS64.TRYWAIT P0, [UR6+0xd0], R0 ;  /* 0x0000d000ff0075a7 */ /* 0x000e640008001106 */
[----:B-123--:R-:W-:Y:S10]  /*32a0*/  @!P0 BRA `(.L_x_54) ;  /* 0x0000005400648947 */ /* 0x00eff40003800000 */
.L_x_148:
[----:B------:R-:W-:Y:S01]  /*32b0*/  IADD3 R10, PT, PT, R10, 0x1, RZ ;  /* 0x000000010a0a7810 */ /* 0x000fe20007ffe0ff */
[----:B------:R-:W-:Y:S06]  /*32c0*/  BRA.U !UP3, `(.L_x_55) ;  /* 0x000000050b107547 */ /* 0x000fec000b800000 */
[----:B------:R-:W-:Y:S01]  /*32d0*/  UPLOP3.LUT UP4, UPT, UPT, UPT, UPT, 0x40, 0x4 ;  /* 0x000000000004789c */ /* 0x000fe20003f8e870 */
[----:B------:R-:W-:Y:S01]  /*32e0*/  UMOV UR13, UR8 ;  /* 0x00000008000d7c82 */ /* 0x000fe20008000000 */
[----:B------:R-:W-:Y:S01]  /*32f0*/  UMOV UR12, UR4 ;  /* 0x00000004000c7c82 */ /* 0x000fe20008000000 */
[----:B------:R-:W-:-:S08]  /*3300*/  UMOV UR17, UR14 ;  /* 0x0000000e00117c82 */ /* 0x000fd00008000000 */
.L_x_58:
[----:B------:R-:W-:Y:S02]  /*3310*/  UIADD3 UR13, UPT, UPT, UR13, 0x1, URZ ;  /* 0x000000010d0d7890 */ /* 0x000fe4000fffe0ff */
[----:B--2---:R-:W-:Y:S02]  /*3320*/  ULEA UR11, UR17, UR5, 0x3 ;  /* 0x00000005110b7291 */ /* 0x004fe4000f8e18ff */
[----:B------:R-:W-:Y:S01]  /*3330*/  UISETP.NE.AND UP0, UPT, UR13, URZ, UPT ;  /* 0x000000ff0d00728c */ /* 0x000fe2000bf05270 */
[----:B---3--:R-:W-:Y:S10]  /*3340*/  @P2 BRA `(.L_x_56) ;  /* 0x00000000000c2947 */ /* 0x008ff40003800000 */
[----:B-1----:R-:W-:Y:S04]  /*3350*/  SHF.L.U32 R3, R8, 0x1f, RZ ;  /* 0x0000001f08037819 */ /* 0x002fe800000006ff */
[----:B------:R-:W1:Y:S02]  /*3360*/  SYNCS.PHASECHK.TRANS64.TRYWAIT P0, [UR11], R3 ;  /* 0x00000003ff0075a7 */ /* 0x000e64000800110b */
[----:B-1----:R-:W-:Y:S05]  /*3370*/  @!P0 BRA `(.L_x_57) ;  /* 0x0000005400488947 */ /* 0x002fea0003800000 */
.L_x_56:
[----:B------:R-:W-:Y:S01]  /*3380*/  UISETP.NE.AND UP1, UPT, UR12, 0x1, UPT ;  /* 0x000000010c00788c */ /* 0x000fe2000bf25270 */
[----:B------:R-:W-:Y:S01]  /*3390*/  PLOP3.LUT P2, PT, PT, PT, PT, 0x80, 0x8 ;  /* 0x000000000008781c */ /* 0x000fe20003f4f070 */
[----:B------:R-:W-:Y:S02]  /*33a0*/  UIADD3 UR14, UPT, UPT, UR17, 0x1, URZ ;  /* 0x00000001110e7890 */ /* 0x000fe4000fffe0ff */
[----:B------:R-:W-:Y:S02]  /*33b0*/  ULEA UR64, UR17, UR10, 0xa ;  /* 0x0000000a11407291 */ /* 0x000fe4000f8e50ff */
[----:B------:R-:W-:Y:S01]  /*33c0*/  UISETP.NE.AND UP2, UPT, UR14, 0x4, UPT ;  /* 0x000000040e00788c */ /* 0x000fe2000bf45270 */
[----:B------:R-:W-:Y:S01]  /*33d0*/  PLOP3.LUT P0, PT, PT, PT, UP1, 0x80, 0x8 ;  /* 0x000000000008781c */ /* 0x000fe20003f0f018 */
[----:B------:R-:W-:Y:S02]  /*33e0*/  ULEA UR62, UR17, UR9, 0xb ;  /* 0x00000009113e7291 */ /* 0x000fe4000f8e58ff */
[----:B------:R-:W-:Y:S02]  /*33f0*/  USEL UR35, URZ, 0x1, UP2 ;  /* 0x00000001ff237887 */ /* 0x000fe40009000000 */
[----:B------:R-:W-:Y:S02]  /*3400*/  USEL UR14, UR14, URZ, UP2 ;  /* 0x000000ff0e0e7287 */ /* 0x000fe40009000000 */
[----:B------:R-:W-:Y:S02]  /*3410*/  UIADD3 UR60, UPT, UPT, UR64, 0x2, URZ ;  /* 0x00000002403c7890 */ /* 0x000fe4000fffe0ff */
[----:B------:R-:W-:Y:S01]  /*3420*/  @UP1 ULEA UR34, UR14, UR5, 0x3 ;  /* 0x000000050e221291 */ /* 0x000fe2000f8e18ff */
[----:B------:R-:W-:Y:S01]  /*3430*/  LOP3.LUT R8, R8, UR35, RZ, 0x3c, !PT ;  /* 0x0000002308087c12 */ /* 0x000fe2000f8e3cff */
[----:B------:R-:W-:Y:S02]  /*3440*/  UIADD3 UR58, UPT, UPT, UR62, 0x2, URZ ;  /* 0x000000023e3a7890 */ /* 0x000fe4000fffe0ff */
[----:B------:R-:W-:Y:S01]  /*3450*/  UIADD3 UR56, UPT, UPT, UR64, 0x4, URZ ;  /* 0x0000000440387890 */ /* 0x000fe2000fffe0ff */
[----:B-1----:R-:W-:Y:S01]  /*3460*/  @P0 SHF.L.U32 R0, R8, 0x1f, RZ ;  /* 0x0000001f08000819 */ /* 0x002fe200000006ff */
[----:B------:R-:W-:Y:S02]  /*3470*/  UIADD3 UR54, UPT, UPT, UR62, 0x4, URZ ;  /* 0x000000043e367890 */ /* 0x000fe4000fffe0ff */
[----:B------:R-:W-:Y:S01]  /*3480*/  UIADD3 UR52, UPT, UPT, UR64, 0x6, URZ ;  /* 0x0000000640347890 */ /* 0x000fe2000fffe0ff */
[----:B------:R2:W3:Y:S01]  /*3490*/  @P0 SYNCS.PHASECHK.TRANS64.TRYWAIT P2, [UR34], R0 ;  /* 0x00000000ff0005a7 */ /* 0x0004e20008041122 */
[----:B------:R-:W-:Y:S02]  /*34a0*/  UIADD3 UR50, UPT, UPT, UR62, 0x6, URZ ;  /* 0x000000063e327890 */ /* 0x000fe4000fffe0ff */
        /* <DEDUP_REMOVED lines=9> */
[----:B------:R-:W-:Y:S01]  /*3540*/  UIADD3 UR12, UPT, UPT, UR12, -0x1, URZ ;  /* 0xffffffff0c0c7890 */ /* 0x000fe2000fffe0ff */
[----:B------:R-:W-:Y:S01]  /*3550*/  UMOV UR65, 0x40004040 ;  /* 0x4000404000417882 */ /* 0x000fe20000000000 */
[----:B------:R-:W-:Y:S01]  /*3560*/  UMOV UR63, 0x40004040 ;  /* 0x40004040003f7882 */ /* 0x000fe20000000000 */
[----:B------:R-:W-:Y:S01]  /*3570*/  UMOV UR61, 0x40004040 ;  /* 0x40004040003d7882 */ /* 0x000fe20000000000 */
[----:B------:R2:W-:Y:S01]  /*3580*/  UTCHMMA gdesc[UR62], gdesc[UR64], tmem[UR7], tmem[UR32], idesc[UR33], UP4 ;  /* 0x00ff20403e0075ea */ /* 0x0005e2000a000007 */
[----:B------:R-:W-:Y:S01]  /*3590*/  UPLOP3.LUT UP4, UPT, UPT, UPT, UPT, 0x80, 0x8 ;  /* 0x000000000008789c */ /* 0x000fe20003f8f070 */
[----:B------:R-:W-:Y:S01]  /*35a0*/  UMOV UR59, 0x40004040 ;  /* 0x40004040003b7882 */ /* 0x000fe20000000000 */
[----:B------:R-:W-:Y:S01]  /*35b0*/  UMOV UR57, 0x40004040 ;  /* 0x4000404000397882 */ /* 0x000fe20000000000 */
[----:B------:R2:W-:Y:S01]  /*35c0*/  UTCHMMA gdesc[UR58], gdesc[UR60], tmem[UR7], tmem[UR30], idesc[UR31], UPT ;  /* 0x00ff1e3c3a0075ea */ /* 0x0005e2000b800007 */
        /* <DEDUP_REMOVED lines=14> */
[----:B------:R-:W-:Y:S01]  /*36b0*/  UMOV UR35, 0x40004040 ;  /* 0x4000404000237882 */ /* 0x000fe20000000000 */
[----:B------:R2:W-:Y:S01]  /*36c0*/  UTCHMMA gdesc[UR38], gdesc[UR40], tmem[UR7], tmem[UR20], idesc[UR21], UPT ;  /* 0x00ff1428260075ea */ /* 0x0005e2000b800007 */
[----:B------:R2:W-:Y:S01]  /*36d0*/  UTCHMMA gdesc[UR34], gdesc[UR36], tmem[UR7], tmem[UR18], idesc[UR19], UPT ;  /* 0x00ff1224220075ea */ /* 0x0005e2000b800007 */
[----:B------:R2:W-:Y:S01]  /*36e0*/  UTCBAR [UR11], URZ ;  /* 0x000000ff0b0073e9 */ /* 0x0005e200080000ff */
[----:B------:R-:W-:Y:S01]  /*36f0*/  UMOV UR17, UR14 ;  /* 0x0000000e00117c82 */ /* 0x000fe20008000000 */
[----:B------:R-:W-:Y:S05]  /*3700*/  BRA.U UP0, `(.L_x_58) ;  /* 0xfffffffd00007547 */ /* 0x000fea000b83ffff */
.L_x_55:
[----:B------:R-:W-:Y:S01]  /*3710*/  UIADD3 UR15, UPT, UPT, UR15, 0x1, URZ ;  /* 0x000000010f0f7890 */ /* 0x000fe2000fffe0ff */
[C---:B------:R-:W-:Y:S01]  /*3720*/  ISETP.NE.AND P0, PT, R10.reuse, 0x2, PT ;  /* 0x000000020a00780c */ /* 0x040fe20003f05270 */
[----:B--2---:R-:W-:Y:S02]  /*3730*/  UIADD3 UR7, UPT, UPT, UR6, 0xb0, URZ ;  /* 0x000000b006077890 */ /* 0x004fe4000fffe0ff */
[----:B------:R-:W-:Y:S01]  /*3740*/  UISETP.NE.AND UP0, UPT, UR15, 0x4, UPT ;  /* 0x000000040f00788c */ /* 0x000fe2000bf05270 */
[----:B-1----:R-:W-:Y:S02]  /*3750*/  SEL R0, RZ, 0x1, P0 ;  /* 0x00000001ff007807 */ /* 0x002fe40000000000 */
[----:B------:R-:W-:Y:S01]  /*3760*/  SEL R10, R10, RZ, P0 ;  /* 0x000000ff0a0a7207 */ /* 0x000fe20000000000 */
[----:B------:R-:W-:Y:S01]  /*3770*/  USEL UR6, URZ, 0x1, UP0 ;  /* 0x00000001ff067887 */ /* 0x000fe20008000000 */
[----:B------:R-:W-:Y:S01]  /*3780*/  LOP3.LUT R9, R9, R0, RZ, 0x3c, !PT ;  /* 0x0000000009097212 */ /* 0x000fe200078e3cff */
[----:B------:R-:W-:Y:S01]  /*3790*/  USEL UR15, UR15, URZ, UP0 ;  /* 0x000000ff0f0f7287 */ /* 0x000fe20008000000 */
[----:B------:R1:W-:Y:S03]  /*37a0*/  UTCBAR [UR7], URZ ;  /* 0x000000ff070073e9 */ /* 0x0003e600080000ff */
[----:B------:R-:W-:Y:S01]  /*37b0*/  LOP3.LUT R11, R11, UR6, RZ, 0x3c, !PT ;  /* 0x000000060b0b7c12 */ /* 0x000fe2000f8e3cff */
[----:B------:R-:W-:Y:S07]  /*37c0*/  @P1 BRA `(.L_x_59) ;  /* 0xfffffff800501947 */ /* 0x000fee000383ffff */
[----:B------:R-:W2:Y:S01]  /*37d0*/  S2UR UR4, SR_CgaCtaId ;  /* 0x00000000000479c3 */ /* 0x000ea20000008800 */
[----:B------:R-:W-:Y:S01]  /*37e0*/  ELECT P0, URZ, PT ;  /* 0x0000000000ff782f */ /* 0x000fe20003800000 */
[----:B------:R-:W-:Y:S01]  /*37f0*/  IMAD.MOV.U32 R0, RZ, RZ, 0x1 ;  /* 0x00000001ff007424 */ /* 0x000fe200078e00ff */
[----:B------:R-:W-:Y:S01]  /*3800*/  UIADD3 UR5, UPT, UPT, UR5, 0xd0, URZ ;  /* 0x000000d005057890 */ /* 0x000fe2000fffe0ff */
[----:B------:R-:W-:Y:S01]  /*3810*/  SHF.L.U32 R3, R11, 0x1f, RZ ;  /* 0x0000001f0b037819 */ /* 0x000fe200000006ff */
[----:B------:R-:W-:-:S03]  /*3820*/  UMOV UR6, 0x40 ;  /* 0x0000004000067882 */ /* 0x000fc60000000000 */
[----:B------:R-:W-:Y:S01]  /*3830*/  UVIRTCOUNT.DEALLOC.SMPOOL 0x80 ;  /* 0x000000800000784c */ /* 0x000fe20000000000 */
[----:B--2---:R-:W-:Y:S02]  /*3840*/  ULEA UR4, UR4, UR6, 0x18 ;  /* 0x0000000604047291 */ /* 0x004fe4000f8ec0ff */
[----:B------:R-:W-:-:S07]  /*3850*/  ULEA UR6, UR15, UR5, 0x3 ;  /* 0x000000050f067291 */ /* 0x000fce000f8e18ff */
[----:B------:R2:W-:Y:S02]  /*3860*/  @P0 STS.U8 [UR4+0x1c], R0 ;  /* 0x00001c00ff000988 */ /* 0x0005e40008000004 */
[----:B------:R-:W4:Y:S02]  /*3870*/  SYNCS.PHASECHK.TRANS64.TRYWAIT P0, [UR6], R3 ;  /* 0x00000003ff0075a7 */ /* 0x000f240008001106 */
[----:B--2-4-:R-:W-:Y:S05]  /*3880*/  @!P0 BRA `(.L_x_60) ;  /* 0x00000050001c8947 */ /* 0x014fea0003800000 */
.L_x_151:
[----:B-1----:R-:W-:-:S04]  /*3890*/  UIADD3 UR7, UPT, UPT, UR15, 0x1, URZ ;  /* 0x000000010f077890 */ /* 0x002fc8000fffe0ff */
[----:B------:R-:W-:-:S04]  /*38a0*/  UISETP.NE.AND UP0, UPT, UR7, 0x4, UPT ;  /* 0x000000040700788c */ /* 0x000fc8000bf05270 */
[----:B------:R-:W-:Y:S02]  /*38b0*/  USEL UR8, URZ, 0x1, UP0 ;  /* 0x00000001ff087887 */ /* 0x000fe40008000000 */
[----:B------:R-:W-:-:S04]  /*38c0*/  USEL UR7, UR7, URZ, UP0 ;  /* 0x000000ff07077287 */ /* 0x000fc80008000000 */
[----:B------:R-:W-:Y:S01]  /*38d0*/  ULEA UR6, UR7, UR5, 0x3 ;  /* 0x0000000507067291 */ /* 0x000fe2000f8e18ff */
[----:B------:R-:W-:-:S04]  /*38e0*/  LOP3.LUT R2, R11, UR8, RZ, 0x3c, !PT ;  /* 0x000000080b027c12 */ /* 0x000fc8000f8e3cff */
[----:B--2---:R-:W-:-:S04]  /*38f0*/  SHF.L.U32 R3, R2, 0x1f, RZ ;  /* 0x0000001f02037819 */ /* 0x004fc800000006ff */
[----:B------:R-:W1:Y:S02]  /*3900*/  SYNCS.PHASECHK.TRANS64.TRYWAIT P0, [UR6], R3 ;  /* 0x00000003ff0075a7 */ /* 0x000e640008001106 */
[----:B-1----:R-:W-:Y:S05]  /*3910*/  @!P0 BRA `(.L_x_61) ;  /* 0x0000005000108947 */ /* 0x002fea0003800000 */
.L_x_153:
        /* <DEDUP_REMOVED lines=9> */
.L_x_155:
[----:B------:R-:W-:-:S04]  /*39b0*/  UIADD3 UR7, UPT, UPT, UR7, 0x1, URZ ;  /* 0x0000000107077890 */ /* 0x000fc8000fffe0ff */
[----:B------:R-:W-:-:S04]  /*39c0*/  UISETP.NE.AND UP0, UPT, UR7, 0x4, UPT ;  /* 0x000000040700788c */ /* 0x000fc8000bf05270 */
[----:B------:R-:W-:Y:S02]  /*39d0*/  USEL UR6, URZ, 0x1, UP0 ;  /* 0x00000001ff067887 */ /* 0x000fe40008000000 */
[----:B------:R-:W-:-:S04]  /*39e0*/  USEL UR7, UR7, URZ, UP0 ;  /* 0x000000ff07077287 */ /* 0x000fc80008000000 */
[----:B------:R-:W-:Y:S01]  /*39f0*/  ULEA UR7, UR7, UR5, 0x3 ;  /* 0x0000000507077291 */ /* 0x000fe2000f8e18ff */
[----:B-1----:R-:W-:-:S04]  /*3a00*/  LOP3.LUT R3, R2, UR6, RZ, 0x3c, !PT ;  /* 0x0000000602037c12 */ /* 0x002fc8000f8e3cff */
[----:B------:R-:W-:-:S04]  /*3a10*/  SHF.L.U32 R3, R3, 0x1f, RZ ;  /* 0x0000001f03037819 */ /* 0x000fc800000006ff */
[----:B------:R-:W1:Y:S02]  /*3a20*/  SYNCS.PHASECHK.TRANS64.TRYWAIT P0, [UR7], R3 ;  /* 0x00000003ff0075a7 */ /* 0x000e640008001107 */
[----:B-1----:R-:W-:Y:S05]  /*3a30*/  @!P0 BRA `(.L_x_63) ;  /* 0x0000004c00f88947 */ /* 0x002fea0003800000 */
.L_x_157:
[----:B------:R-:W-:Y:S01]  /*3a40*/  NOP ;  /* 0x0000000000007918 */ /* 0x000fe20000000000 */
[----:B-1----:R-:W1:Y:S01]  /*3a50*/  LDS R0, [UR4+0x14] ;  /* 0x00001404ff007984 */ /* 0x002e620008000800 */
[----:B------:R-:W-:Y:S01]  /*3a60*/  ULOP3.LUT UR6, UR16, 0xffff, URZ, 0xc0, !UPT ;  /* 0x0000ffff10067892 */ /* 0x000fe2000f8ec0ff */
[----:B------:R-:W-:Y:S01]  /*3a70*/  UMOV UR8, 0xffff ;  /* 0x0000ffff00087882 */ /* 0x000fe20000000000 */
[----:B------:R-:W-:Y:S02]  /*3a80*/  UMOV UR5, 0x1 ;  /* 0x0000000100057882 */ /* 0x000fe40000000000 */
[----:B------:R-:W-:-:S04]  /*3a90*/  USHF.R.U32.HI UR6, URZ, 0x5, UR6 ;  /* 0x00000005ff067899 */ /* 0x000fc80008011606 */
[----:B------:R-:W-:Y:S02]  /*3aa0*/  USHF.L.U32 UR8, UR8, UR6, URZ ;  /* 0x0000000608087299 */ /* 0x000fe400080006ff */
[----:B------:R-:W-:-:S04]  /*3ab0*/  USHF.L.U32 UR5, UR5, UR6, URZ ;  /* 0x0000000605057299 */ /* 0x000fc800080006ff */
[----:B-1----:R-:W-:-:S04]  /*3ac0*/  LOP3.LUT R0, R0, UR8, RZ, 0xc0, !PT ;  /* 0x0000000800007c12 */ /* 0x002fc8000f8ec0ff */
[----:B------:R-:W-:-:S13]  /*3ad0*/  ISETP.NE.AND P0, PT, R0, UR8, PT ;  /* 0x0000000800007c0c */ /* 0x000fda000bf05270 */
[----:B------:R-:W-:Y:S05]  /*3ae0*/  @P0 BRA `(.L_x_64) ;  /* 0x0000000000580947 */ /* 0x000fea0003800000 */
[----:B------:R-:W1:Y:S02]  /*3af0*/  LDS R0, [UR4+0x18] ;  /* 0x00001804ff007984 */ /* 0x000e640008000800 */
[----:B-1----:R-:W-:-:S04]  /*3b00*/  LOP3.LUT R0, R0, UR5, RZ, 0xc0, !PT ;  /* 0x0000000500007c12 */ /* 0x002fc8000f8ec0ff */
[----:B------:R-:W-:-:S13]  /*3b10*/  ISETP.NE.AND P0, PT, R0, UR5, PT ;  /* 0x0000000500007c0c */ /* 0x000fda000bf05270 */
[----:B------:R-:W-:Y:S05]  /*3b20*/  @P0 BRA `(.L_x_65) ;  /* 0x00000000003c0947 */ /* 0x000fea0003800000 */
[----:B------:R-:W1:Y:S01]  /*3b30*/  S2R R2, SR_LANEID ;  /* 0x0000000000027919 */ /* 0x000e620000000000 */
[----:B------:R-:W-:Y:S01]  /*3b40*/  ULOP3.LUT UR8, URZ, UR8, URZ, 0x33, !UPT ;  /* 0x00000008ff087292 */ /* 0x000fe2000f8e33ff */
[----:B------:R-:W-:Y:S01]  /*3b50*/  LOP3.LUT R4, RZ, UR5, RZ, 0x33, !PT ;  /* 0x00000005ff047c12 */ /* 0x000fe2000f8e33ff */
[----:B------:R-:W-:Y:S02]  /*3b60*/  VOTEU.ANY UR7, UPT, PT ;  /* 0x0000000000077886 */ /* 0x000fe400038e0100 */
[----:B------:R-:W-:Y:S01]  /*3b70*/  UFLO.U32 UR7, UR7 ;  /* 0x00000007000772bd */ /* 0x000fe200080e0000 */
[----:B------:R-:W2:Y:S01]  /*3b80*/  REDUX UR5, R4 ;  /* 0x00000000040573c4 */ /* 0x000ea20000000000 */
[----:B------:R-:W-:-:S06]  /*3b90*/  IMAD.U32 R0, RZ, RZ, UR8 ;  /* 0x00000008ff007e24 */ /* 0x000fcc000f8e00ff */
[----:B------:R4:W-:Y:S01]  /*3ba0*/  UTCATOMSWS.AND URZ, UR8 ;  /* 0x0000000800ff79e3 */ /* 0x0009e20008000000 */
[----:B------:R-:W3:Y:S01]  /*3bb0*/  REDUX UR6, R0 ;  /* 0x00000000000673c4 */ /* 0x000ee20000000000 */
[----:B-1----:R-:W-:Y:S01]  /*3bc0*/  ISETP.EQ.U32.AND P0, PT, R2, UR7, PT ;  /* 0x0000000702007c0c */ /* 0x002fe2000bf02070 */
[----:B--2---:R-:W-:Y:S01]  /*3bd0*/  IMAD.U32 R2, RZ, RZ, UR5 ;  /* 0x00000005ff027e24 */ /* 0x004fe2000f8e00ff */
[----:B---3--:R-:W-:-:S11]  /*3be0*/  MOV R3, UR6 ;  /* 0x0000000600037c02 */ /* 0x008fd60008000f00 */
[----:B------:R4:W-:Y:S04]  /*3bf0*/  @P0 ATOMS.AND RZ, [UR4+0x14], R3 ;  /* 0x00001403ffff098c */ /* 0x0009e8000a800004 */
[----:B------:R4:W-:Y:S01]  /*3c00*/  @P0 ATOMS.AND RZ, [UR4+0x18], R2 ;  /* 0x00001802ffff098c */ /* 0x0009e2000a800004 */
[----:B------:R-:W-:Y:S05]  /*3c10*/  BRA `(.L_x_66) ;  /* 0x0000000000147947 */ /* 0x000fea0003800000 */
.L_x_65:
[----:B------:R-:W-:Y:S02]  /*3c20*/  MOV R2, 0x3c40 ;  /* 0x00003c4000027802 */ /* 0x000fe40000000f00 */
[----:B---3-5:R-:W-:Y:S05]  /*3c30*/  CALL.REL.NOINC `($__internal_0_$__cuda_sm10x_tcgen05_guardrail_trap_col_being_dealloced_not_returned_by_alloc) ;  /* 0x0000005000e07944 */ /* 0x028fea0003c00000 */
[----:B------:R-:W-:Y:S05]  /*3c40*/  BRA `(.L_x_66) ;  /* 0x0000000000087947 */ /* 0x000fea0003800000 */
.L_x_64:
[----:B------:R-:W-:Y:S02]  /*3c50*/  MOV R2, 0x3c70 ;  /* 0x00003c7000027802 */ /* 0x000fe40000000f00 */
[----:B---3-5:R-:W-:Y:S05]  /*3c60*/  CALL.REL.NOINC `($__internal_2_$__cuda_sm10x_tcgen05_guardrail_trap_unallocated_columns_being_dealloced) ;  /* 0x0000005000ec7944 */ /* 0x028fea0003c00000 */
.L_x_66:
[----:B------:R-:W-:Y:S01]  /*3c70*/  NOP ;  /* 0x0000000000007918 */ /* 0x000fe20000000000 */
[----:B----4-:R-:W-:Y:S05]  /*3c80*/  EXIT ;  /* 0x000000000000794d */ /* 0x010fea0003800000 */
.L_x_48:
[----:B------:R-:W-:-:S09]  /*3c90*/  UISETP.NE.OR UP2, UPT, UR8, 0x3, !UP2 ;  /* 0x000000030800788c */ /* 0x000fd2000d745670 */
[----:B------:R-:W-:Y:S05]  /*3ca0*/  BRA.U UP2, `(.L_x_67) ;  /* 0x0000001102147547 */ /* 0x000fea000b800000 */
[----:B------:R-:W1:Y:S01]  /*3cb0*/  LDC R0, c[0x0][0xb30] ;  /* 0x0002cc00ff007b82 */ /* 0x000e620000000800 */
[----:B------:R-:W2:Y:S01]  /*3cc0*/  LDCU.64 UR8, c[0x0][0x888] ;  /* 0x00011100ff0877ac */ /* 0x000ea20008000a00 */
[----:B------:R-:W-:Y:S02]  /*3cd0*/  HFMA2 R25, -RZ, RZ, 0, 0 ;  /* 0x00000000ff197431 */ /* 0x000fe400000001ff */
[----:B-----5:R-:W-:Y:S01]  /*3ce0*/  IMAD.MOV.U32 R32, RZ, RZ, 0x1 ;  /* 0x00000001ff207424 */ /* 0x020fe200078e00ff */
[----:B------:R-:W-:Y:S01]  /*3cf0*/  MOV R23, 0x2000 ;  /* 0x0000200000177802 */ /* 0x000fe20000000f00 */
[----:B------:R-:W4:Y:S01]  /*3d00*/  LDCU.64 UR4, c[0x0][0x890] ;  /* 0x00011200ff0477ac */ /* 0x000f220008000a00 */
[----:B------:R-:W-:Y:S01]  /*3d10*/  IMAD.MOV.U32 R27, RZ, RZ, RZ ;  /* 0x000000ffff1b7224 */ /* 0x000fe200078e00ff */
[----:B------:R-:W3:Y:S01]  /*3d20*/  LDC R19, c[0x0][0x370] ;  /* 0x0000dc00ff137b82 */ /* 0x000ee20000000800 */
[----:B------:R-:W-:Y:S01]  /*3d30*/  UMOV UR7, 0x400 ;  /* 0x0000040000077882 */ /* 0x000fe20000000000 */
[----:B------:R-:W-:-:S02]  /*3d40*/  UPLOP3.LUT UP1, UPT, UPT, UPT, UPT, 0x40, 0x4 ;  /* 0x000000000004789c */ /* 0x000fc40003f2e870 */
[----:B------:R-:W-:-:S04]  /*3d50*/  ULEA UR7, UR37, UR7, 0x18 ;  /* 0x0000000725077291 */ /* 0x000fc8000f8ec0ff */
[----:B------:R-:W3:Y:S01]  /*3d60*/  LDC R2, c[0x0][0xb0c] ;  /* 0x0002c300ff027b82 */ /* 0x000ee20000000800 */
[----:B------:R-:W-:Y:S02]  /*3d70*/  UIADD3 UR13, UPT, UPT, UR7, 0x58, URZ ;  /* 0x00000058070d7890 */ /* 0x000fe4000fffe0ff */
[----:B--2---:R-:W-:Y:S02]  /*3d80*/  UISETP.NE.U32.AND UP2, UPT, UR8, URZ, UPT ;  /* 0x000000ff0800728c */ /* 0x004fe4000bf45070 */
[----:B------:R-:W-:Y:S02]  /*3d90*/  UIADD3 UR33, UPT, UPT, UR7, 0x40, URZ ;  /* 0x0000004007217890 */ /* 0x000fe4000fffe0ff */
[----:B----4-:R-:W-:Y:S01]  /*3da0*/  UISETP.NE.U32.AND UP3, UPT, UR4, URZ, UPT ;  /* 0x000000ff0400728c */ /* 0x010fe2000bf65070 */
[----:B------:R-:W2:Y:S01]  /*3db0*/  LDC R18, c[0x0][0xb20] ;  /* 0x0002c800ff127b82 */ /* 0x000ea20000000800 */
[----:B-1----:R-:W-:Y:S01]  /*3dc0*/  ISETP.NE.AND P1, PT, R0, 0x1, PT ;  /* 0x000000010000780c */ /* 0x002fe20003f25270 */
[----:B------:R-:W-:-:S02]  /*3dd0*/  UISETP.NE.AND.EX UP2, UPT, UR9, URZ, UPT, UP2 ;  /* 0x000000ff0900728c */ /* 0x000fc4000bf45320 */
[----:B------:R-:W-:Y:S02]  /*3de0*/  UIADD3 UR25, UPT, UPT, UR7, 0x48, URZ ;  /* 0x0000004807197890 */ /* 0x000fe4000fffe0ff */
[----:B------:R-:W-:Y:S02]  /*3df0*/  UIADD3 UR17, UPT, UPT, UR7, 0x50, URZ ;  /* 0x0000005007117890 */ /* 0x000fe4000fffe0ff */
[----:B------:R-:W1:Y:S01]  /*3e00*/  LDC.64 R36, c[0x0][0x348] ;  /* 0x0000d200ff247b82 */ /* 0x000e620000000a00 */
[----:B------:R-:W-:Y:S02]  /*3e10*/  UPRMT UR13, UR37, 0x654, UR13 ;  /* 0x00000654250d7896 */ /* 0x000fe4000800000d */
[----:B------:R-:W-:-:S05]  /*3e20*/  UISETP.NE.AND.EX UP3, UPT, UR5, URZ, UPT, UP3 ;  /* 0x000000ff0500728c */ /* 0x000fca000bf65330 */
[----:B------:R-:W4:Y:S08]  /*3e30*/  LDC.64 R16, c[0x0][0xb10] ;  /* 0x0002c400ff107b82 */ /* 0x000f300000000a00 */
[----:B------:R-:W1:Y:S08]  /*3e40*/  LDC.64 R6, c[0x0][0xb18] ;  /* 0x0002c600ff067b82 */ /* 0x000e700000000a00 */
[----:B------:R-:W1:Y:S08]  /*3e50*/  LDC.64 R4, c[0x0][0xb28] ;  /* 0x0002ca00ff047b82 */ /* 0x000e700000000a00 */
[----:B--23--:R-:W1:Y:S02]  /*3e60*/  LDC R22, c[0x0][0x374] ;  /* 0x0000dd00ff167b82 */ /* 0x00ce640000000800 */
.L_x_78:
[----:B------:R-:W-:Y:S02]  /*3e70*/  LEA R0, R27, UR7, 0x3 ;  /* 0x000000071b007c11 */ /* 0x000fe4000f8e18ff */
[----:B------:R-:W-:Y:S02]  /*3e80*/  SHF.L.U32 R3, R25, 0x1f, RZ ;  /* 0x0000001f19037819 */ /* 0x000fe400000006ff */
[----:B------:R-:W-:Y:S02]  /*3e90*/  LEA R28, R27, UR7, 0x4 ;  /* 0x000000071b1c7c11 */ /* 0x000fe4000f8e20ff */
[----:B--2---:R-:W2:Y:S02]  /*3ea0*/  SYNCS.PHASECHK.TRANS64.TRYWAIT P0, [R0+URZ+0x90], R3 ;  /* 0x00009003000075a7 */ /* 0x004ea400080011ff */
[----:B--2---:R-:W-:Y:S05]  /*3eb0*/  @!P0 BRA `(.L_x_68) ;  /* 0x0000004800f08947 */ /* 0x004fea0003800000 */
.L_x_158:
[----:B------:R-:W-:Y:S01]  /*3ec0*/  ISETP.GE.AND P0, PT, R26, 0x1, PT ;  /* 0x000000011a00780c */ /* 0x000fe20003f06270 */
[----:B------:R-:W3:Y:S01]  /*3ed0*/  LDS.128 R28, [R28+0x120] ;  /* 0x000120001c1c7984 */ /* 0x000ee20000000c00 */
[----:B--2---:R-:W-:Y:S01]  /*3ee0*/  VIADD R0, R0, 0xa0 ;  /* 0x000000a000007836 */ /* 0x004fe20000000000 */
[----:B------:R-:W-:Y:S01]  /*3ef0*/  @!PT LDS RZ, [RZ] ;  /* 0x00000000fffff984 */ /* 0x000fe20000000800 */
[----:B------:R-:W-:Y:S01]  /*3f00*/  @!PT LDS RZ, [RZ] ;  /* 0x00000000fffff984 */ /* 0x000fe20000000800 */
[----:B------:R-:W-:Y:S01]  /*3f10*/  @!PT LDS RZ, [RZ] ;  /* 0x00000000fffff984 */ /* 0x000fe20000000800 */
[----:B------:R-:W-:Y:S01]  /*3f20*/  @!PT LDS RZ, [RZ] ;  /* 0x00000000fffff984 */ /* 0x000fe20000000800 */
[----:B------:R2:W-:Y:S06]  /*3f30*/  MEMBAR.ALL.CTA ;  /* 0x0000000000007992 */ /* 0x0005ec0000008000 */
[----:B--2---:R-:W2:Y:S01]  /*3f40*/  FENCE.VIEW.ASYNC.S ;  /* 0x00000000000073c6 */ /* 0x004ea20000000000 */
[----:B------:R-:W-:Y:S04]  /*3f50*/  PRMT R0, RZ, 0x654, R0 ;  /* 0x00000654ff007816 */ /* 0x000fe80000000000 */
[----:B--2---:R2:W-:Y:S01]  /*3f60*/  SYNCS.ARRIVE.TRANS64.RED.A1T0 RZ, [R0+URZ], RZ ;  /* 0x000000ff00ff79a7 */ /* 0x0045e200081004ff */
[----:B---3--:R-:W-:Y:S11]  /*3f70*/  LOP3.LUT P3, RZ, R30, 0x1, RZ, 0xc0, !PT ;  /* 0x000000011eff7812 */ /* 0x008ff6000786c0ff */
[----:B------:R-:W-:Y:S02]  /*3f80*/  @!UPT UIADD3 URZ, UPT, UPT, URZ, URZ, URZ ;  /* 0x000000fffffff290 */ /* 0x000fe4000fffe0ff */
[----:B------:R-:W-:Y:S02]  /*3f90*/  @P3 MOV R13, R28 ;  /* 0x0000001c000d3202 */ /* 0x000fe40000000f00 */
[----:B------:R-:W-:Y:S01]  /*3fa0*/  @P3 LOP3.LUT R8, R29, 0xffff, RZ, 0xc0, !PT ;  /* 0x0000ffff1d083812 */ /* 0x000fe200078ec0ff */
[----:B--2---:R-:W-:Y:S06]  /*3fb0*/  @!P0 BRA `(.L_x_69) ;  /* 0x0000000000a48947 */ /* 0x004fec0003800000 */
[----:B-1----:R-:W-:Y:S01]  /*3fc0*/  IMAD.HI.U32 R33, R22, R7, RZ ;  /* 0x0000000716217227 */ /* 0x002fe200078e00ff */
[----:B------:R-:W-:Y:S02]  /*3fd0*/  ISETP.NE.AND P0, PT, R6, 0x1, PT ;  /* 0x000000010600780c */ /* 0x000fe40003f05270 */
[----:B------:R-:W-:Y:S01]  /*3fe0*/  ISETP.NE.AND P2, PT, R26, 0x1, PT ;  /* 0x000000011a00780c */ /* 0x000fe20003f45270 */
[----:B----4-:R-:W-:Y:S01]  /*3ff0*/  IMAD.HI.U32 R34, R19, R16, RZ ;  /* 0x0000001013227227 */ /* 0x010fe200078e00ff */
[----:B------:R-:W-:Y:S02]  /*4000*/  SHF.R.U32.HI R33, RZ, R18, R33 ;  /* 0x00000012ff217219 */ /* 0x000fe40000011621 */
[----:B------:R-:W-:Y:S01]  /*4010*/  ISETP.NE.AND P4, PT, R2, 0x1, PT ;  /* 0x000000010200780c */ /* 0x000fe20003f85270 */
[----:B------:R-:W-:Y:S01]  /*4020*/  IMAD.HI.U32 R38, R13, R16, RZ ;  /* 0x000000100d267227 */ /* 0x000fe200078e00ff */
[----:B------:R-:W-:Y:S02]  /*4030*/  SHF.R.U32.HI R34, RZ, R17, R34 ;  /* 0x00000011ff227219 */ /* 0x000fe40000011622 */
[----:B------:R-:W-:Y:S01]  /*4040*/  SEL R3, R22, R33, !P0 ;  /* 0x0000002116037207 */ /* 0x000fe20004000000 */
[C---:B------:R-:W-:Y:S01]  /*4050*/  IMAD.HI.U32 R33, R8.reuse, R7, RZ ;  /* 0x0000000708217227 */ /* 0x040fe200078e00ff */
[----:B------:R-:W-:Y:S02]  /*4060*/  SEL R11, R19, R34, !P4 ;  /* 0x00000022130b7207 */ /* 0x000fe40006000000 */
[----:B------:R-:W-:Y:S01]  /*4070*/  SHF.R.U32.HI R38, RZ, R17, R38 ;  /* 0x00000011ff267219 */ /* 0x000fe20000011626 */
[----:B------:R-:W-:Y:S01]  /*4080*/  IMAD.HI.U32 R40, R3, R4, RZ ;  /* 0x0000000403287227 */ /* 0x000fe200078e00ff */
[----:B------:R-:W-:Y:S03]  /*4090*/  SHF.R.U32.HI R33, RZ, R18, R33 ;  /* 0x00000012ff217219 */ /* 0x000fe60000011621 */
[----:B------:R-:W-:Y:S01]  /*40a0*/  IMAD.HI.U32 R34, R11, R4, RZ ;  /* 0x000000040b227227 */ /* 0x000fe200078e00ff */
[----:B------:R-:W-:Y:S02]  /*40b0*/  @P2 SHF.R.U32.HI R3, RZ, R5, R40 ;  /* 0x00000005ff032219 */ /* 0x000fe40000011628 */
[----:B------:R-:W-:Y:S02]  /*40c0*/  SEL R9, R8, R33, !P0 ;  /* 0x0000002108097207 */ /* 0x000fe40004000000 */
[----:B------:R-:W-:Y:S01]  /*40d0*/  @P2 SHF.R.U32.HI R11, RZ, R5, R34 ;  /* 0x00000005ff0b2219 */ /* 0x000fe20000011622 */
[C---:B------:R-:W-:Y:S01]  /*40e0*/  IMAD R10, R26.reuse, R3, RZ ;  /* 0x000000031a0a7224 */ /* 0x040fe200078e02ff */
[----:B------:R-:W-:Y:S01]  /*40f0*/  SEL R3, R13, R38, !P4 ;  /* 0x000000260d037207 */ /* 0x000fe20006000000 */
[C---:B------:R-:W-:Y:S03]  /*4100*/  IMAD.HI.U32 R14, R9.reuse, R4, RZ ;  /* 0x00000004090e7227 */ /* 0x040fe600078e00ff */
[----:B------:R-:W-:Y:S01]  /*4110*/  ISETP.GE.AND P0, PT, R9, R10, PT ;  /* 0x0000000a0900720c */ /* 0x000fe20003f06270 */
[C---:B------:R-:W-:Y:S01]  /*4120*/  IMAD R12, R26.reuse, R11, RZ ;  /* 0x0000000b1a0c7224 */ /* 0x040fe200078e02ff */
[-C--:B------:R-:W-:Y:S04]  /*4130*/  SHF.R.U32.HI R14, RZ, R5.reuse, R14 ;  /* 0x00000005ff0e7219 */ /* 0x080fe8000001160e */
[----:B------:R-:W-:Y:S02]  /*4140*/  ISETP.GE.OR P0, PT, R3, R12, P0 ;  /* 0x0000000c0300720c */ /* 0x000fe40000706670 */
[----:B------:R-:W-:Y:S05]  /*4150*/  SEL R15, R9, R14, !P2 ;  /* 0x0000000e090f7207 */ /* 0x000fea0005000000 */
[----:B------:R-:W-:Y:S04]  /*4160*/  IMAD.MOV R14, RZ, RZ, -R15 ;  /* 0x000000ffff0e7224 */ /* 0x000fe800078e0a0f */
[----:B------:R-:W-:Y:S02]  /*4170*/  IMAD R14, R26, R14, R9 ;  /* 0x0000000e1a0e7224 */ /* 0x000fe400078e0209 */
[C---:B------:R-:W-:Y:S05]  /*4180*/  @!P0 IMAD.HI.U32 R10, R3.reuse, R4, RZ ;  /* 0x00000004030a8227 */ /* 0x040fea00078e00ff */
[----:B------:R-:W-:Y:S04]  /*4190*/  @!P0 SHF.R.U32.HI R10, RZ, R5, R10 ;  /* 0x00000005ff0a8219 */ /* 0x000fe8000001160a */
[----:B------:R-:W-:Y:S01]  /*41a0*/  @!P0 SEL R0, R3, R10, !P2 ;  /* 0x0000000a03008207 */ /* 0x000fe20005000000 */
[----:B------:R-:W-:Y:S03]  /*41b0*/  IMAD.MOV R10, RZ, RZ, -R3 ;  /* 0x000000ffff0a7224 */ /* 0x000fe600078e0a03 */
[----:B------:R-:W-:Y:S01]  /*41c0*/  @!P0 IADD3 R15, PT, PT, R15, -R0, RZ ;  /* 0x800000000f0f8210 */ /* 0x000fe20007ffe0ff */
[----:B------:R-:W-:Y:S01]  /*41d0*/  @!P0 IMAD R0, R11, R14, R0 ;  /* 0x0000000e0b008224 */ /* 0x000fe200078e0200 */
[----:B------:R-:W-:Y:S01]  /*41e0*/  IADD3 R11, PT, PT, -R9, RZ, RZ ;  /* 0x000000ff090b7210 */ /* 0x000fe20007ffe1ff */
[----:B------:R-:W-:Y:S02]  /*41f0*/  IMAD R13, R2, R10, R13 ;  /* 0x0000000a020d7224 */ /* 0x000fe400078e020d */
[----:B------:R-:W-:Y:S02]  /*4200*/  @!P0 IMAD R9, R15, R26, R3 ;  /* 0x0000001a0f098224 */ /* 0x000fe400078e0203 */
[----:B------:R-:W-:Y:S02]  /*4210*/  @!P0 IMAD.MOV.U32 R3, RZ, RZ, R0 ;  /* 0x000000ffff038224 */ /* 0x000fe400078e0000 */
[----:B------:R-:W-:Y:S02]  /*4220*/  IMAD R8, R6, R11, R8 ;  /* 0x0000000b06087224 */ /* 0x000fe400078e0208 */
[----:B------:R-:W-:Y:S02]  /*4230*/  IMAD R13, R3, R2, R13 ;  /* 0x00000002030d7224 */ /* 0x000fe400078e020d */
[----:B------:R-:W-:Y:S02]  /*4240*/  IMAD R8, R9, R6, R8 ;  /* 0x0000000609087224 */ /* 0x000fe400078e0208 */
.L_x_69:
[----:B------:R-:W-:Y:S05]  /*4250*/  BRA.U UP1, `(.L_x_70) ;  /* 0x0000000101107547 */ /* 0x000fea000b800000 */
[----:B------:R-:W-:Y:S04]  /*4260*/  MOV R0, UR6 ;  /* 0x0000000600007c02 */ /* 0x000fe80008000f00 */
[----:B------:R-:W-:Y:S04]  /*4270*/  SHF.L.U32 R3, R0, 0x1f, RZ ;  /* 0x0000001f00037819 */ /* 0x000fe800000006ff */
[----:B------:R-:W2:Y:S02]  /*4280*/  SYNCS.PHASECHK.TRANS64.TRYWAIT P0, [UR7+0x88], R3 ;  /* 0x00008803ff0075a7 */ /* 0x000ea40008001107 */
[----:B--2---:R-:W-:Y:S05]  /*4290*/  @!P0 BRA `(.L_x_71) ;  /* 0x00000048000c8947 */ /* 0x004fea0003800000 */
.L_x_70:
[----:B------:R-:W-:Y:S02]  /*42a0*/  R2UR UR35, R21 ;  /* 0x00000000152372ca */ /* 0x000fe400000e0000 */
[----:B------:R-:W-:Y:S02]  /*42b0*/  R2UR UR34, R20 ;  /* 0x00000000142272ca */ /* 0x000fe400000e0000 */
[----:B------:R-:W-:Y:S02]  /*42c0*/  ISETP.NE.U32.AND P2, PT, RZ, UR4, PT ;  /* 0x00000004ff007c0c */ /* 0x000fe4000bf45070 */
[----:B------:R-:W-:Y:S02]  /*42d0*/  SHF.L.U32 R12, R32, 0x1f, RZ ;  /* 0x0000001f200c7819 */ /* 0x000fe400000006ff */
[----:B------:R-:W-:Y:S05]  /*42e0*/  ISETP.NE.AND.EX P2, PT, RZ, UR5, PT, P2 ;  /* 0x00000005ff007c0c */ /* 0x000fea000bf45320 */
[----:B------:R-:W-:Y:S02]  /*42f0*/  USHF.L.U32 UR35, UR35, 0x7, URZ ;  /* 0x0000000723237899 */ /* 0x000fe400080006ff */
[----:B------:R-:W-:Y:S01]  /*4300*/  USHF.L.U32 UR34, UR34, 0x6, URZ ;  /* 0x0000000622227899 */ /* 0x000fe200080006ff */
[----:B------:R-:W-:Y:S11]  /*4310*/  BRA.U !UP3, `(.L_x_72) ;  /* 0x000000010b347547 */ /* 0x000ff6000b800000 */
[----:B------:R-:W-:Y:S01]  /*4320*/  UPLOP3.LUT UP0, UPT, UPT, UPT, UP2, 0x80, 0x8 ;  /* 0x000000000008789c */ /* 0x000fe20003f0f020 */
[----:B--2---:R-:W-:Y:S02]  /*4330*/  HFMA2 R0, -RZ, RZ, 0, 5.9604644775390625e-08 ;  /* 0x00000001ff007431 */ /* 0x004fe400000001ff */
[----:B------:R-:W-:Y:S03]  /*4340*/  IMAD.MOV.U32 R67, RZ, RZ, 0x1 ;  /* 0x00000001ff437424 */ /* 0x000fe600078e00ff */
[----:B------:R-:W-:Y:S05]  /*4350*/  PLOP3.LUT P0, PT, PT, PT, UP0, 0x80, 0x8 ;  /* 0x000000000008781c */ /* 0x000fea0003f0f008 */
[----:B------:R-:W2:Y:S01]  /*4360*/  @UP0 LDCU.64 UR10, c[0x0][0x888] ;  /* 0x00011100ff0a07ac */ /* 0x000ea20008000a00 */
[----:B------:R-:W-:Y:S07]  /*4370*/  @UP0 UIMAD UR8, UR36, UR4, URZ ;  /* 0x00000004240802a4 */ /* 0x000fee000f8e02ff */
[----:B------:R-:W-:Y:S01]  /*4380*/  @!P0 PRMT R67, R0, 0x7610, R67 ;  /* 0x0000761000438816 */ /* 0x000fe20000000043 */
[----:B--2---:R-:W-:Y:S03]  /*4390*/  @UP0 UIMAD.WIDE UR10, UR8, 0x4, UR10 ;  /* 0x00000004080a08a5 */ /* 0x004fe6000f8e020a */
[----:B------:R-:W2:Y:S03]  /*43a0*/  @!UP0 LDCU UR8, c[0x0][0x880] ;  /* 0x00011000ff0887ac */ /* 0x000ea60008000800 */
[----:B------:R-:W-:Y:S01]  /*43b0*/  IMAD.U32 R10, RZ, RZ, UR10 ;  /* 0x0000000aff0a7e24 */ /* 0x000fe2000f8e00ff */
[----:B------:R-:W-:Y:S05]  /*43c0*/  MOV R11, UR11 ;  /* 0x0000000b000b7c02 */ /* 0x000fea0008000f00 */
[----:B------:R3:W5:Y:S02]  /*43d0*/  @P0 LDG.E R35, desc[UR46][R10.64] ;  /* 0x0000002e0a230981 */ /* 0x000764000c1e1900 */
[----:B--23--:R-:W-:Y:S07]  /*43e0*/  @!P0 IMAD.U32 R35, RZ, RZ, UR8 ;  /* 0x00000008ff238e24 */ /* 0x00cfee000f8e00ff */
.L_x_72:
[----:B-----5:R-:W-:Y:S01]  /*43f0*/  @!P2 FSETP.EQ.AND P0, PT, R35, RZ, PT ;  /* 0x000000ff2300a20b */ /* 0x020fe20003f02000 */
[----:B------:R-:W-:Y:S01]  /*4400*/  @!UPT UIADD3 URZ, UPT, UPT, URZ, URZ, URZ ;  /* 0x000000fffffff290 */ /* 0x000fe2000fffe0ff */
[----:B------:R-:W-:Y:S11]  /*4410*/  @!P2 BRA `(.L_x_73) ;  /* 0x000000000014a947 */ /* 0x000ff60003800000 */
[----:B------:R-:W-:Y:S02]  /*4420*/  LOP3.LUT P2, RZ, R67, 0xff, RZ, 0xc0, !PT ;  /* 0x000000ff43ff7812 */ /* 0x000fe4000784c0ff */
[----:B------:R-:W-:Y:S04]  /*4430*/  PLOP3.LUT P0, PT, PT, PT, UP0, 0x80, 0x8 ;  /* 0x000000000008781c */ /* 0x000fe80003f0f008 */
[----:B------:R-:W-:Y:S07]  /*4440*/  PLOP3.LUT P0, PT, P0, PT, PT, 0x8, 0x80 ;  /* 0x000000000080781c */ /* 0x000fee000070e170 */
[----:B------:R-:W-:Y:S11]  /*4450*/  @P2 FSETP.EQ.AND P0, PT, R35, RZ, PT ;  /* 0x000000ff2300220b */ /* 0x000ff60003f02000 */
[----:B------:R-:W-:Y:S02]  /*4460*/  @!UPT UIADD3 URZ, UPT, UPT, URZ, URZ, URZ ;  /* 0x000000fffffff290 */ /* 0x000fe4000fffe0ff */
.L_x_73:
[----:B------:R-:W3:Y:S01]  /*4470*/  SYNCS.PHASECHK.TRANS64.TRYWAIT P2, [UR7+0x60], R12 ;  /* 0x0000600cff0075a7 */ /* 0x000ee20008041107 */
[----:B------:R-:W-:Y:S04]  /*4480*/  ELECT P4, URZ, PT ;  /* 0x0000000000ff782f */ /* 0x000fe80003880000 */
[----:B------:R-:W-:Y:S11]  /*4490*/  PLOP3.LUT P4, PT, P0, P4, PT, 0xf2, 0x2f ;  /* 0x00000000002f781c */ /* 0x000ff60000789e72 */
[----:B------:R-:W-:Y:S02]  /*44a0*/  @!UPT UIADD3 URZ, UPT, UPT, URZ, URZ, URZ ;  /* 0x000000fffffff290 */ /* 0x000fe4000fffe0ff */
[----:B-1----:R-:W-:Y:S05]  /*44b0*/  @!P4 IADD3 R9, P0, PT, R36, 0x580, RZ ;  /* 0x000005802409c810 */ /* 0x002fea0007f1e0ff */
[----:B--2---:R-:W-:Y:S01]  /*44c0*/  @!P4 IMAD.X R0, RZ, RZ, R37, P0 ;  /* 0x000000ffff00c224 */ /* 0x004fe200000e0625 */
[----:B---3--:R-:W-:Y:S07]  /*44d0*/  @!P2 BRA `(.L_x_74) ;  /* 0x000000440094a947 */ /* 0x008fee0003800000 */
.L_x_161:
[----:B------:R-:W-:Y:S01]  /*44e0*/  @!P4 R2UR UR8, R0 ;  /* 0x000000000008c2ca */ /* 0x000fe200000e0000 */
[----:B------:R-:W-:Y:S01]  /*44f0*/  VOTEU.ALL UP1, P4 ;  /* 0x0000000000ff7886 */ /* 0x000fe20002020000 */
[----:B------:R-:W-:Y:S01]  /*4500*/  @!P4 R2UR UR9, R9 ;  /* 0x000000000909c2ca */ /* 0x000fe200000e0000 */
[----:B------:R-:W-:Y:S01]  /*4510*/  @!P4 IMAD.MOV.U32 R0, RZ, RZ, 0x2000 ;  /* 0x00002000ff00c424 */ /* 0x000fe200078e00ff */
[----:B------:R-:W-:Y:S01]  /*4520*/  UMOV UR10, 0x0 ;  /* 0x00000000000a7882 */ /* 0x000fe20000000000 */
[----:B------:R-:W-:Y:S01]  /*4530*/  UMOV UR11, 0x10000000 ;  /* 0x10000000000b7882 */ /* 0x000fe20000000000 */
[----:B------:R-:W-:Y:S01]  /*4540*/  @!UP1 UIADD3 UR32, UPT, UPT, UR7, 0x200, URZ ;  /* 0x0000020007209890 */ /* 0x000fe2000fffe0ff */
[----:B------:R-:W-:Y:S01]  /*4550*/  @!P4 IADD3 R9, P0, PT, R36, 0x580, RZ ;  /* 0x000005802409c810 */ /* 0x000fe20007f1e0ff */
[----:B------:R-:W-:Y:S05]  /*4560*/  VOTEU.ALL UP1, P4 ;  /* 0x0000000000ff7886 */ /* 0x000fea0002020000 */
[----:B------:R-:W-:Y:S01]  /*4570*/  IMAD.U32 R11, RZ, RZ, UR8 ;  /* 0x00000008ff0b7e24 */ /* 0x000fe2000f8e00ff */
[----:B------:R-:W-:Y:S01]  /*4580*/  UPRMT UR8, UR37, 0x654, UR33 ;  /* 0x0000065425087896 */ /* 0x000fe20008000021 */
[----:B------:R-:W-:Y:S03]  /*4590*/  IMAD.U32 R10, RZ, RZ, UR9 ;  /* 0x00000009ff0a7e24 */ /* 0x000fe6000f8e00ff */
[----:B------:R-:W-:Y:S02]  /*45a0*/  @!P4 R2UR UR15, R11 ;  /* 0x000000000b0fc2ca */ /* 0x000fe400000e0000 */
[----:B------:R-:W-:Y:S11]  /*45b0*/  @!P4 R2UR UR14, R10 ;  /* 0x000000000a0ec2ca */ /* 0x000ff600000e0000 */
[----:B------:R-:W-:Y:S02]  /*45c0*/  @!UPT UIADD3 URZ, UPT, UPT, URZ, URZ, URZ ;  /* 0x000000fffffff290 */ /* 0x000fe4000fffe0ff */
[----:B------:R2:W-:Y:S01]  /*45d0*/  @!UP1 UTMALDG.3D [UR32], [UR14], desc[UR10] ;  /* 0x00000a200e0095b4 */ /* 0x0005e20008011000 */
[----:B------:R3:W-:Y:S01]  /*45e0*/  @!P4 SYNCS.ARRIVE.TRANS64.RED.A0TR RZ, [UR7+0x40], R0 ;  /* 0x00004000ffffc9a7 */ /* 0x0007e20008300407 */
[----:B------:R-:W-:Y:S01]  /*45f0*/  SYNCS.ARRIVE.TRANS64.RED.A1T0 RZ, [UR8], RZ ;  /* 0x000000ffffff79a7 */ /* 0x000fe20008100408 */
[----:B---3--:R-:W-:Y:S01]  /*4600*/  @!P4 IMAD.X R0, RZ, RZ, R37, P0 ;  /* 0x000000ffff00c224 */ /* 0x008fe200000e0625 */
[----:B------:R-:W3:Y:S02]  /*4610*/  SYNCS.PHASECHK.TRANS64.TRYWAIT P2, [UR7+0x68], R12 ;  /* 0x0000680cff0075a7 */ /* 0x000ee40008041107 */
[----:B--23--:R-:W-:Y:S05]  /*4620*/  @!P2 BRA `(.L_x_75) ;  /* 0x000000440058a947 */ /* 0x00cfea0003800000 */
.L_x_163:
        /* <DEDUP_REMOVED lines=8> */
[----:B------:R-:W-:Y:S01]  /*46b0*/  @!UP1 UIADD3 UR24, UPT, UPT, UR7, 0x2200, URZ ;  /* 0x0000220007189890 */ /* 0x000fe2000fffe0ff */
[----:B------:R-:W-:Y:S01]  /*46c0*/  VOTEU.ALL UP1, P4 ;  /* 0x0000000000ff7886 */ /* 0x000fe20002020000 */
[----:B------:R-:W-:Y:S01]  /*46d0*/  UMOV UR27, UR35 ;  /* 0x00000023001b7c82 */ /* 0x000fe20008000000 */
[----:B------:R-:W-:Y:S02]  /*46e0*/  UMOV UR28, UR36 ;  /* 0x00000024001c7c82 */ /* 0x000fe40008000000 */
[----:B------:R-:W-:Y:S01]  /*46f0*/  IMAD.U32 R11, RZ, RZ, UR8 ;  /* 0x00000008ff0b7e24 */ /* 0x000fe2000f8e00ff */
[----:B------:R-:W-:Y:S01]  /*4700*/  UPRMT UR8, UR37, 0x654, UR25 ;  /* 0x0000065425087896 */ /* 0x000fe20008000019 */
[----:B------:R-:W-:Y:S02]  /*4710*/  IMAD.U32 R10, RZ, RZ, UR9 ;  /* 0x00000009ff0a7e24 */ /* 0x000fe4000f8e00ff */
[----:B------:R-:W-:Y:S01]  /*4720*/  @!P4 IMAD.X R20, RZ, RZ, R37, P0 ;  /* 0x000000ffff14c224 */ /* 0x000fe200000e0625 */
[----:B------:R-:W-:Y:S02]  /*4730*/  @!P4 R2UR UR15, R11 ;  /* 0x000000000b0fc2ca */ /* 0x000fe400000e0000 */
[----:B------:R-:W-:Y:S11]  /*4740*/  @!P4 R2UR UR14, R10 ;  /* 0x000000000a0ec2ca */ /* 0x000ff600000e0000 */
[----:B------:R-:W-:Y:S02]  /*4750*/  @!UPT UIADD3 URZ, UPT, UPT, URZ, URZ, URZ ;  /* 0x000000fffffff290 */ /* 0x000fe4000fffe0ff */
[----:B------:R2:W-:Y:S01]  /*4760*/  @!UP1 UTMALDG.3D [UR24], [UR14], desc[UR10] ;  /* 0x00000a180e0095b4 */ /* 0x0005e20008011000 */
[----:B------:R2:W-:Y:S01]  /*4770*/  @!P4 SYNCS.ARRIVE.TRANS64.RED.A0TR RZ, [UR7+0x48], R0 ;  /* 0x00004800ffffc9a7 */ /* 0x0005e20008300407 */
[----:B------:R-:W-:Y:S01]  /*4780*/  SYNCS.ARRIVE.TRANS64.RED.A1T0 RZ, [UR8], RZ ;  /* 0x000000ffffff79a7 */ /* 0x000fe20008100408 */
[----:B------:R-:W3:Y:S02]  /*4790*/  SYNCS.PHASECHK.TRANS64.TRYWAIT P2, [UR7+0x70], R12 ;  /* 0x0000700cff0075a7 */ /* 0x000ee40008041107 */
[----:B--23--:R-:W-:Y:S05]  /*47a0*/  @!P2 BRA `(.L_x_76) ;  /* 0x000000440010a947 */ /* 0x00cfea0003800000 */
.L_x_165:
[----:B------:R-:W2:Y:S01]  /*47b0*/  LDC.64 R14, c[0x0][0xb10] ;  /* 0x0002c400ff0e7b82 */ /* 0x000ea20000000a00 */
[----:B------:R-:W-:Y:S01]  /*47c0*/  @!P4 R2UR UR8, R20 ;  /* 0x000000001408c2ca */ /* 0x000fe200000e0000 */
[----:B------:R-:W-:Y:S01]  /*47d0*/  VOTEU.ALL UP1, P4 ;  /* 0x0000000000ff7886 */ /* 0x000fe20002020000 */
[----:B------:R-:W-:Y:S01]  /*47e0*/  @!P4 R2UR UR9, R21 ;  /* 0x000000001509c2ca */ /* 0x000fe200000e0000 */
[----:B------:R-:W-:Y:S01]  /*47f0*/  UMOV UR10, 0x0 ;  /* 0x00000000000a7882 */ /* 0x000fe20000000000 */
[----:B------:R-:W-:Y:S03]  /*4800*/  UMOV UR11, 0x10000000 ;  /* 0x10000000000b7882 */ /* 0x000fe60000000000 */
[----:B------:R-:W3:Y:S01]  /*4810*/  LDC.64 R10, c[0x0][0xb18] ;  /* 0x0002c600ff0a7b82 */ /* 0x000ee20000000a00 */
[----:B------:R-:W-:Y:S01]  /*4820*/  @!UP1 UIADD3 UR18, UPT, UPT, UR34, 0x20, URZ ;  /* 0x0000002022129890 */ /* 0x000fe2000fffe0ff */
[----:B------:R-:W-:Y:S01]  /*4830*/  @P3 SHF.R.U32.HI R24, RZ, 0x10, R29 ;  /* 0x00000010ff183819 */ /* 0x000fe2000001161d */
[----:B------:R-:W-:Y:S01]  /*4840*/  @!UP1 UIADD3 UR16, UPT, UPT, UR7, 0x4200, URZ ;  /* 0x0000420007109890 */ /* 0x000fe2000fffe0ff */
[----:B------:R-:W-:Y:S01]  /*4850*/  VIADD R27, R27, 0x1 ;  /* 0x000000011b1b7836 */ /* 0x000fe20000000000 */
[----:B------:R-:W-:Y:S03]  /*4860*/  VOTEU.ALL UP1, P4 ;  /* 0x0000000000ff7886 */ /* 0x000fe60002020000 */
[----:B------:R-:W5:Y:S01]  /*4870*/  @!P1 LDC R0, c[0x0][0xb20] ;  /* 0x0002c800ff009b82 */ /* 0x000f620000000800 */
[----:B------:R-:W-:Y:S01]  /*4880*/  UMOV UR19, UR35 ;  /* 0x0000002300137c82 */ /* 0x000fe20008000000 */
[----:B------:R-:W-:Y:S01]  /*4890*/  IMAD.U32 R21, RZ, RZ, UR8 ;  /* 0x00000008ff157e24 */ /* 0x000fe2000f8e00ff */
[----:B------:R-:W-:Y:S05]  /*48a0*/  UMOV UR20, UR36 ;  /* 0x0000002400147c82 */ /* 0x000fea0008000000 */
[----:B-1----:R-:W1:Y:S01]  /*48b0*/  @!P1 LDC R3, c[0x0][0xb0c] ;  /* 0x0002c300ff039b82 */ /* 0x002e620000000800 */
[----:B------:R-:W-:Y:S01]  /*48c0*/  IMAD.U32 R20, RZ, RZ, UR9 ;  /* 0x00000009ff147e24 */ /* 0x000fe2000f8e00ff */
[----:B------:R-:W-:Y:S01]  /*48d0*/  UPRMT UR8, UR37, 0x654, UR17 ;  /* 0x0000065425087896 */ /* 0x000fe20008000011 */
[----:B------:R-:W-:Y:S03]  /*48e0*/  @!P4 R2UR UR15, R21 ;  /* 0x00000000150fc2ca */ /* 0x000fe600000e0000 */
[----:B------:R-:W-:Y:S01]  /*48f0*/  @!P4 R2UR UR14, R20 ;  /* 0x00000000140ec2ca */ /* 0x000fe200000e0000 */
[----:B------:R-:W-:Y:S11]  /*4900*/  @!P4 IMAD.MOV.U32 R20, RZ, RZ, 0x2000 ;  /* 0x00002000ff14c424 */ /* 0x000ff600078e00ff */
[----:B------:R-:W-:Y:S01]  /*4910*/  @!UPT UIADD3 URZ, UPT, UPT, URZ, URZ, URZ ;  /* 0x000000fffffff290 */ /* 0x000fe2000fffe0ff */
[----:B------:R1:W-:Y:S01]  /*4920*/  @!UP1 UTMALDG.3D [UR16], [UR14], desc[UR10] ;  /* 0x00000a100e0095b4 */ /* 0x0003e20008011000 */
[----:B------:R1:W-:Y:S02]  /*4930*/  @!P4 SYNCS.ARRIVE.TRANS64.RED.A0TR RZ, [UR7+0x50], R20 ;  /* 0x00005014ffffc9a7 */ /* 0x0003e40008300407 */
[----:B-1----:R-:W-:Y:S01]  /*4940*/  @!P1 ISETP.NE.AND P2, PT, R3, 0x1, PT ;  /* 0x000000010300980c */ /* 0x002fe20003f45270 */
[C---:B--2---:R-:W-:Y:S01]  /*4950*/  @!P1 IMAD.HI.U32 R14, R13.reuse, R14, RZ ;  /* 0x0000000e0d0e9227 */ /* 0x044fe200078e00ff */
[----:B---3--:R-:W-:Y:S03]  /*4960*/  @!P1 ISETP.NE.AND P0, PT, R10, 0x1, PT ;  /* 0x000000010a00980c */ /* 0x008fe60003f05270 */
[C---:B------:R-:W-:Y:S01]  /*4970*/  @!P1 IMAD.HI.U32 R11, R8.reuse, R11, RZ ;  /* 0x0000000b080b9227 */ /* 0x040fe200078e00ff */
[----:B------:R-:W-:Y:S04]  /*4980*/  @!P1 SHF.R.U32.HI R14, RZ, R15, R14 ;  /* 0x0000000fff0e9219 */ /* 0x000fe8000001160e */
[----:B-----5:R-:W-:Y:S01]  /*4990*/  @!P1 SHF.R.U32.HI R9, RZ, R0, R11 ;  /* 0x00000000ff099219 */ /* 0x020fe2000001160b */
[----:B------:R-:W-:Y:S01]  /*49a0*/  SYNCS.ARRIVE.TRANS64.RED.A1T0 RZ, [UR8], RZ ;  /* 0x000000ffffff79a7 */ /* 0x000fe20008100408 */
[----:B------:R-:W-:Y:S02]  /*49b0*/  @!P1 SEL R14, R13, R14, !P2 ;  /* 0x0000000e0d0e9207 */ /* 0x000fe40005000000 */
[----:B------:R-:W-:Y:S01]  /*49c0*/  @!P1 SEL R9, R8, R9, !P0 ;  /* 0x0000000908099207 */ /* 0x000fe20004000000 */
[----:B------:R-:W1:Y:S04]  /*49d0*/  SYNCS.PHASECHK.TRANS64.TRYWAIT P5, [UR7+0x78], R12 ;  /* 0x0000780cff0075a7 */ /* 0x000e6800080a1107 */
[----:B------:R-:W-:Y:S02]  /*49e0*/  @!P1 IMAD.IADD R0, R9, 0x1, -R14 ;  /* 0x0000000109009824 */ /* 0x000fe400078e0a0e */
[----:B------:R-:W-:Y:S02]  /*49f0*/  @!P1 IMAD.IADD R9, R14, 0x1, -R9 ;  /* 0x000000010e099824 */ /* 0x000fe400078e0a09 */
[----:B------:R-:W-:Y:S02]  /*4a00*/  @!P1 IMAD R13, R0, R3, R13 ;  /* 0x00000003000d9224 */ /* 0x000fe400078e020d */
[----:B------:R-:W-:Y:S01]  /*4a10*/  @!P1 IMAD R8, R9, R10, R8 ;  /* 0x0000000a09089224 */ /* 0x000fe200078e0208 */
[----:B-1----:R-:W-:Y:S06]  /*4a20*/  @!P5 BRA `(.L_x_77) ;  /* 0x000000400088d947 */ /* 0x002fec0003800000 */
.L_x_167:
[----:B-1----:R-:W-:Y:S01]  /*4a30*/  @!P4 IADD3 R3, P0, PT, R36, 0x580, RZ ;  /* 0x000005802403c810 */ /* 0x002fe20007f1e0ff */
[----:B------:R-:W-:Y:S01]  /*4a40*/  VOTEU.ALL UP1, P4 ;  /* 0x0000000000ff7886 */ /* 0x000fe20002020000 */
[----:B------:R-:W-:Y:S01]  /*4a50*/  UMOV UR18, 0x0 ;  /* 0x0000000000127882 */ /* 0x000fe20000000000 */
[----:B------:R-:W-:Y:S01]  /*4a60*/  UMOV UR19, 0x10000000 ;  /* 0x1000000000137882 */ /* 0x000fe20000000000 */
[----:B------:R-:W-:Y:S01]  /*4a70*/  @!P4 R2UR UR9, R3 ;  /* 0x000000000309c2ca */ /* 0x000fe200000e0000 */
[----:B------:R-:W-:Y:S01]  /*4a80*/  @!P4 IMAD.X R0, RZ, RZ, R37, P0 ;  /* 0x000000ffff00c224 */ /* 0x000fe200000e0625 */
[----:B------:R-:W-:Y:S01]  /*4a90*/  @!UP1 UIADD3 UR10, UPT, UPT, UR34, 0x30, URZ ;  /* 0x00000030220a9890 */ /* 0x000fe2000fffe0ff */
[----:B------:R-:W-:Y:S01]  /*4aa0*/  ISETP.NE.AND P0, PT, R27, 0x2, PT ;  /* 0x000000021b00780c */ /* 0x000fe20003f05270 */
[----:B------:R-:W-:Y:S01]  /*4ab0*/  UMOV UR11, UR35 ;  /* 0x00000023000b7c82 */ /* 0x000fe20008000000 */
[----:B------:R-:W-:Y:S01]  /*4ac0*/  UMOV UR12, UR36 ;  /* 0x00000024000c7c82 */ /* 0x000fe20008000000 */
[----:B------:R-:W-:Y:S01]  /*4ad0*/  @!P4 R2UR UR8, R0 ;  /* 0x000000000008c2ca */ /* 0x000fe200000e0000 */
[----:B------:R-:W-:Y:S01]  /*4ae0*/  IMAD.IADD R20, R8, 0x1, R66 ;  /* 0x0000000108147824 */ /* 0x000fe200078e0242 */
[----:B------:R-:W-:Y:S01]  /*4af0*/  @P3 R2UR UR36, R24 ;  /* 0x00000000182432ca */ /* 0x000fe200000e0000 */
[----:B------:R-:W-:Y:S01]  /*4b00*/  IMAD.IADD R21, R13, 0x1, R68 ;  /* 0x000000010d157824 */ /* 0x000fe200078e0244 */
[----:B------:R-:W-:Y:S02]  /*4b10*/  SEL R0, RZ, 0x1, P0 ;  /* 0x00000001ff007807 */ /* 0x000fe40000000000 */
[----:B------:R-:W-:Y:S01]  /*4b20*/  LOP3.LUT R32, R32, 0x1, RZ, 0x3c, !PT ;  /* 0x0000000120207812 */ /* 0x000fe200078e3cff */
[----:B------:R-:W-:Y:S01]  /*4b30*/  IMAD.U32 R10, RZ, RZ, UR9 ;  /* 0x00000009ff0a7e24 */ /* 0x000fe2000f8e00ff */
[----:B------:R-:W-:Y:S01]  /*4b40*/  @!UP1 UIADD3 UR9, UPT, UPT, UR7, 0x58, URZ ;  /* 0x0000005807099890 */ /* 0x000fe2000fffe0ff */
[----:B------:R-:W-:Y:S02]  /*4b50*/  LOP3.LUT R25, R25, R0, RZ, 0x3c, !PT ;  /* 0x0000000019197212 */ /* 0x000fe400078e3cff */
[----:B------:R-:W-:Y:S02]  /*4b60*/  SEL R27, R27, RZ, P0 ;  /* 0x000000ff1b1b7207 */ /* 0x000fe40000000000 */
[----:B------:R-:W-:Y:S01]  /*4b70*/  IMAD.U32 R11, RZ, RZ, UR8 ;  /* 0x00000008ff0b7e24 */ /* 0x000fe2000f8e00ff */
[----:B------:R-:W-:Y:S01]  /*4b80*/  @!P4 R2UR UR14, R10 ;  /* 0x000000000a0ec2ca */ /* 0x000fe200000e0000 */
[----:B------:R-:W-:Y:S01]  /*4b90*/  @!UP1 UIADD3 UR8, UPT, UPT, UR7, 0x6200, URZ ;  /* 0x0000620007089890 */ /* 0x000fe2000fffe0ff */
[----:B------:R-:W-:Y:S02]  /*4ba0*/  VOTEU.ALL UP1, P4 ;  /* 0x0000000000ff7886 */ /* 0x000fe40002020000 */
[----:B------:R-:W-:Y:S11]  /*4bb0*/  @!P4 R2UR UR15, R11 ;  /* 0x000000000b0fc2ca */ /* 0x000ff600000e0000 */
[----:B------:R-:W-:Y:S02]  /*4bc0*/  @!UPT UIADD3 URZ, UPT, UPT, URZ, URZ, URZ ;  /* 0x000000fffffff290 */ /* 0x000fe4000fffe0ff */
[----:B------:R2:W-:Y:S01]  /*4bd0*/  @!UP1 UTMALDG.3D [UR8], [UR14], desc[UR18] ;  /* 0x000012080e0095b4 */ /* 0x0005e20008011000 */
[----:B------:R2:W-:Y:S01]  /*4be0*/  @!P4 SYNCS.ARRIVE.TRANS64.RED.A0TR RZ, [UR7+0x58], R23 ;  /* 0x00005817ffffc9a7 */ /* 0x0005e20008300407 */
[----:B------:R-:W-:Y:S01]  /*4bf0*/  UPLOP3.LUT UP1, UPT, UPT, UPT, UPT, 0x80, 0x8 ;  /* 0x000000000008789c */ /* 0x000fe20003f2f070 */
[----:B------:R-:W-:Y:S01]  /*4c00*/  SYNCS.ARRIVE.TRANS64.RED.A1T0 RZ, [UR13], RZ ;  /* 0x000000ffffff79a7 */ /* 0x000fe2000810040d */
[----:B------:R-:W-:Y:S09]  /*4c10*/  @P3 BRA `(.L_x_78) ;  /* 0xfffffff000943947 */ /* 0x000ff2000383ffff */
[----:B------:R-:W-:-:S04]  /*4c20*/  SHF.L.U32 R3, R32, 0x1f, RZ ;  /* 0x0000001f20037819 */ /* 0x000fc800000006ff */
[----:B------:R-:W1:Y:S02]  /*4c30*/  SYNCS.PHASECHK.TRANS64.TRYWAIT P0, [UR7+0x60], R3 ;  /* 0x00006003ff0075a7 */ /* 0x000e640008001107 */
[----:B-1----:R-:W-:Y:S05]  /*4c40*/  @!P0 BRA `(.L_x_79) ;  /* 0x0000004000188947 */ /* 0x002fea0003800000 */
.L_x_169:
[----:B------:R-:W3:Y:S02]  /*4c50*/  SYNCS.PHASECHK.TRANS64.TRYWAIT P0, [UR7+0x68], R3 ;  /* 0x00006803ff0075a7 */ /* 0x000ee40008001107 */
[----:B---3--:R-:W-:Y:S05]  /*4c60*/  @!P0 BRA `(.L_x_80) ;  /* 0x0000004000288947 */ /* 0x008fea0003800000 */
.L_x_171:
[----:B------:R-:W3:Y:S02]  /*4c70*/  SYNCS.PHASECHK.TRANS64.TRYWAIT P0, [UR7+0x70], R3 ;  /* 0x00007003ff0075a7 */ /* 0x000ee40008001107 */
[----:B---3--:R-:W-:Y:S05]  /*4c80*/  @!P0 BRA `(.L_x_81) ;  /* 0x0000004000388947 */ /* 0x008fea0003800000 */
.L_x_173:
[----:B-1----:R-:W-:-:S07]  /*4c90*/  MOV R0, UR7 ;  /* 0x0000000700007c02 */ /* 0x002fce0008000f00 */
.L_x_82:
[----:B-1----:R-:W-:-:S04]  /*4ca0*/  SHF.L.U32 R3, R32, 0x1f, RZ ;  /* 0x0000001f20037819 */ /* 0x002fc800000006ff */
[----:B------:R1:W3:Y:S03]  /*4cb0*/  SYNCS.PHASECHK.TRANS64.TRYWAIT P0, [R0+URZ+0x78], R3 ;  /* 0x00007803000075a7 */ /* 0x0002e600080011ff */
[----:B---3--:R-:W-:Y:S05]  /*4cc0*/  @!P0 NANOSLEEP.SYNCS 0x989680 ;  /* 0x009896800000895d */ /* 0x008fea0003900000 */
[----:B------:R-:W3:Y:S02]  /*4cd0*/  @!P0 SYNCS.PHASECHK.TRANS64 P0, [R0+URZ+0x78], R3 ;  /* 0x00007803000085a7 */ /* 0x000ee400080010ff */
[----:B--23--:R-:W-:Y:S05]  /*4ce0*/  @P0 EXIT ;  /* 0x000000000000094d */ /* 0x00cfea0003800000 */
[----:B------:R-:W-:Y:S05]  /*4cf0*/  BRA `(.L_x_82) ;  /* 0xfffffffc00e87947 */ /* 0x000fea000383ffff */
.L_x_67:
[----:B------:R-:W-:-:S06]  /*4d00*/  UISETP.GE.AND UP1, UPT, UR8, 0x4, UPT ;  /* 0x000000040800788c */ /* 0x000fcc000bf26270 */
[----:B------:R-:W-:-:S13]  /*4d10*/  PLOP3.LUT P0, PT, PT, PT, UP1, 0x80, 0x8 ;  /* 0x000000000008781c */ /* 0x000fda0003f0f018 */
[----:B------:R-:W-:Y:S05]  /*4d20*/  @!P0 EXIT ;  /* 0x000000000000894d */ /* 0x000fea0003800000 */
[----:B------:R-:W-:Y:S01]  /*4d30*/  BAR.SYNC.DEFER_BLOCKING 0x6, 0xa0 ;  /* 0x0182800000007b1d */ /* 0x000fe20000010000 */
[C---:B------:R-:W-:Y:S01]  /*4d40*/  IMAD.SHL.U32 R3, R81.reuse, 0x10, RZ ;  /* 0x0000001051037824 */ /* 0x040fe200078e00ff */
[C---:B------:R-:W-:Y:S01]  /*4d50*/  SHF.L.U32 R33, R81.reuse, 0x10, RZ ;  /* 0x0000001051217819 */ /* 0x040fe200000006ff */
[C---:B------:R-:W-:Y:S01]  /*4d60*/  IMAD.SHL.U32 R80, R81.reuse, 0x2, RZ ;  /* 0x0000000251507824 */ /* 0x040fe200078e00ff */
[----:B------:R-:W-:Y:S01]  /*4d70*/  LOP3.LUT R82, R81, 0x60, RZ, 0xc0, !PT ;  /* 0x0000006051527812 */ /* 0x000fe200078ec0ff */
[----:B------:R-:W-:Y:S01]  /*4d80*/  HFMA2 R77, -RZ, RZ, 0, 5.9604644775390625e-08 ;  /* 0x00000001ff4d7431 */ /* 0x000fe200000001ff */
[----:B------:R-:W-:Y:S02]  /*4d90*/  UMOV UR48, 0x400 ;  /* 0x0000040000307882 */ /* 0x000fe40000000000 */
[----:B------:R-:W1:Y:S01]  /*4da0*/  LDC R71, c[0x0][0x370] ;  /* 0x0000dc00ff477b82 */ /* 0x000e620000000800 */
[----:B------:R-:W-:Y:S01]  /*4db0*/  ULEA UR48, UR37, UR48, 0x18 ;  /* 0x0000003025307291 */ /* 0x000fe2000f8ec0ff */
[----:B------:R-:W-:Y:S01]  /*4dc0*/  LOP3.LUT R5, R3, 0x60, RZ, 0xc0, !PT ;  /* 0x0000006003057812 */ /* 0x000fe200078ec0ff */
[----:B------:R-:W-:Y:S01]  /*4dd0*/  HFMA2 R75, -RZ, RZ, 0, 0 ;  /* 0x00000000ff4b7431 */ /* 0x000fe200000001ff */
[----:B------:R-:W-:Y:S01]  /*4de0*/  LOP3.LUT R79, R81, 0x2, RZ, 0xc0, !PT ;  /* 0x00000002514f7812 */ /* 0x000fe200078ec0ff */
[----:B------:R-:W-:Y:S01]  /*4df0*/  UIADD3 UR4, UPT, UPT, UR48, 0x200, URZ ;  /* 0x0000020030047890 */ /* 0x000fe2000fffe0ff */
[----:B------:R-:W-:Y:S01]  /*4e00*/  LOP3.LUT R80, R5, 0xc, R80, 0xf8, !PT ;  /* 0x0000000c05507812 */ /* 0x000fe200078ef850 */
[----:B------:R-:W-:Y:S01]  /*4e10*/  IMAD.MOV.U32 R30, RZ, RZ, RZ ;  /* 0x000000ffff1e7224 */ /* 0x000fe200078e00ff */
[----:B------:R-:W2:Y:S01]  /*4e20*/  LDC R28, c[0x0][0xb0c] ;  /* 0x0002c300ff1c7b82 */ /* 0x000ea20000000800 */
[----:B------:R-:W-:Y:S01]  /*4e30*/  LOP3.LUT R33, R33, 0x600000, RZ, 0xc0, !PT ;  /* 0x0060000021217812 */ /* 0x000fe200078ec0ff */
[----:B------:R-:W-:Y:S01]  /*4e40*/  IMAD.MOV.U32 R85, RZ, RZ, RZ ;  /* 0x000000ffff557224 */ /* 0x000fe200078e00ff */
[----:B------:R-:W-:Y:S01]  /*4e50*/  LOP3.LUT R80, R80, 0x790, R3, 0xf8, !PT ;  /* 0x0000079050507812 */ /* 0x000fe200078ef803 */
[----:B------:R-:W-:Y:S01]  /*4e60*/  IMAD.U32 R73, RZ, RZ, UR4 ;  /* 0x00000004ff497e24 */ /* 0x000fe2000f8e00ff */
[----:B------:R-:W-:Y:S01]  /*4e70*/  LOP3.LUT R81, R81, 0x4, RZ, 0xc0, !PT ;  /* 0x0000000451517812 */ /* 0x000fe200078ec0ff */
[----:B------:R-:W4:Y:S01]  /*4e80*/  LDCU.64 UR52, c[0x0][0x348] ;  /* 0x00006900ff3477ac */ /* 0x000f220008000a00 */
[----:B------:R-:W-:Y:S01]  /*4e90*/  MOV R76, RZ ;  /* 0x000000ff004c7202 */ /* 0x000fe20000000f00 */
[----:B------:R-:W1:Y:S01]  /*4ea0*/  LDC R69, c[0x0][0xb20] ;  /* 0x0002c800ff457b82 */ /* 0x000e620000000800 */
[----:B------:R-:W3:Y:S01]  /*4eb0*/  LDS R0, [UR48+0x140] ;  /* 0x00014030ff007984 */ /* 0x000ee20008000800 */
[----:B------:R-:W-:Y:S01]  /*4ec0*/  IMAD R80, R80, 0x4, R73 ;  /* 0x0000000450507824 */ /* 0x000fe200078e0249 */
[----:B------:R-:W1:Y:S03]  /*4ed0*/  LDCU.64 UR38, c[0x0][0x888] ;  /* 0x00011100ff2677ac */ /* 0x000e660008000a00 */
[--C-:B------:R-:W-:Y:S01]  /*4ee0*/  IMAD R79, R79, -0x10, R80.reuse ;  /* 0xfffffff04f4f7824 */ /* 0x100fe200078e0250 */
[----:B------:R-:W1:Y:S01]  /*4ef0*/  LDCU.64 UR44, c[0x0][0x890] ;  /* 0x00011200ff2c77ac */ /* 0x000e620008000a00 */
[----:B------:R-:W1:Y:S01]  /*4f00*/  LDC R27, c[0x0][0xb30] ;  /* 0x0002cc00ff1b7b82 */ /* 0x000e620000000800 */
[----:B------:R-:W-:Y:S01]  /*4f10*/  IMAD R78, R81, -0x10, R80 ;  /* 0xfffffff0514e7824 */ /* 0x000fe200078e0250 */
[----:B------:R-:W-:Y:S01]  /*4f20*/  UMOV UR49, URZ ;  /* 0x000000ff00317c82 */ /* 0x000fe20008000000 */
[----:B------:R-:W-:-:S05]  /*4f30*/  UMOV UR51, URZ ;  /* 0x000000ff00337c82 */ /* 0x000fca0008000000 */
[----:B------:R-:W1:Y:S08]  /*4f40*/  LDC.64 R64, c[0x0][0xb10] ;  /* 0x0002c400ff407b82 */ /* 0x000e700000000a00 */
[----:B------:R-:W1:Y:S08]  /*4f50*/  LDC.64 R24, c[0x0][0xb18] ;  /* 0x0002c600ff187b82 */ /* 0x000e700000000a00 */
[----:B------:R-:W1:Y:S08]  /*4f60*/  LDC.64 R22, c[0x0][0xb28] ;  /* 0x0002ca00ff167b82 */ /* 0x000e700000000a00 */
[----:B------:R-:W1:Y:S01]  /*4f70*/  LDC.64 R62, c[0x0][0x8b0] ;  /* 0x00022c00ff3e7b82 */ /* 0x000e620000000a00 */
[----:B---3--:R-:W-:-:S07]  /*4f80*/  IMAD.IADD R33, R0, 0x1, R33 ;  /* 0x0000000100217824 */ /* 0x008fce00078e0221 */
[----:B------:R-:W3:Y:S08]  /*4f90*/  LDC.64 R60, c[0x0][0x8a8] ;  /* 0x00022a00ff3c7b82 */ /* 0x000ef00000000a00 */
[----:B--2-4-:R-:W1:Y:S02]  /*4fa0*/  LDC R70, c[0x0][0x374] ;  /* 0x0000dd00ff467b82 */ /* 0x014e640000000800 */
.L_x_126:
[----:B------:R-:W-:Y:S02]  /*4fb0*/  LEA R0, R85, UR48, 0x3 ;  /* 0x0000003055007c11 */ /* 0x000fe4000f8e18ff */
[----:B------:R-:W-:Y:S02]  /*4fc0*/  SHF.L.U32 R3, R75, 0x1f, RZ ;  /* 0x0000001f4b037819 */ /* 0x000fe400000006ff */
[----:B-1----:R-:W-:Y:S02]  /*4fd0*/  LEA R16, R85, UR48, 0x4 ;  /* 0x0000003055107c11 */ /* 0x002fe4000f8e20ff */
[----:B------:R-:W2:Y:S02]  /*4fe0*/  SYNCS.PHASECHK.TRANS64.TRYWAIT P0, [R0+URZ+0x90], R3 ;  /* 0x00009003000075a7 */ /* 0x000ea400080011ff */
[----:B--23--:R-:W-:Y:S05]  /*4ff0*/  @!P0 BRA `(.L_x_83) ;  /* 0x0000003c00748947 */ /* 0x00cfea0003800000 */
.L_x_174:
[----:B------:R-:W4:Y:S01]  /*5000*/  LDC.64 R12, c[0x0][0xb10] ;  /* 0x0002c400ff0c7b82 */ /* 0x000f220000000a00 */
[----:B------:R-:W3:Y:S01]  /*5010*/  LDS.128 R16, [R16+0x120] ;  /* 0x0001200010107984 */ /* 0x000ee20000000c00 */
[----:B-1----:R-:W-:Y:S01]  /*5020*/  ISETP.NE.AND P1, PT, R27, 0x1, PT ;  /* 0x000000011b00780c */ /* 0x002fe20003f25270 */
[----:B--2---:R-:W-:Y:S01]  /*5030*/  VIADD R0, R0, 0xa0 ;  /* 0x000000a000007836 */ /* 0x004fe20000000000 */
[----:B------:R-:W-:Y:S04]  /*5040*/  ISETP.GE.AND P0, PT, R26, 0x1, PT ;  /* 0x000000011a00780c */ /* 0x000fe80003f06270 */
[----:B------:R-:W1:Y:S01]  /*5050*/  LDC.64 R10, c[0x0][0xb18] ;  /* 0x0002c600ff0a7b82 */ /* 0x000e620000000a00 */
[----:B------:R-:W-:Y:S01]  /*5060*/  PRMT R0, RZ, 0x654, R0 ;  /* 0x00000654ff007816 */ /* 0x000fe20000000000 */
[----:B------:R-:W-:Y:S01]  /*5070*/  @!PT LDS RZ, [RZ] ;  /* 0x00000000fffff984 */ /* 0x000fe20000000800 */
[----:B------:R-:W-:Y:S01]  /*5080*/  @!PT LDS RZ, [RZ] ;  /* 0x00000000fffff984 */ /* 0x000fe20000000800 */
[----:B------:R-:W-:Y:S01]  /*5090*/  @!PT LDS RZ, [RZ] ;  /* 0x00000000fffff984 */ /* 0x000fe20000000800 */
[----:B------:R-:W-:Y:S01]  /*50a0*/  @!PT LDS RZ, [RZ] ;  /* 0x00000000fffff984 */ /* 0x000fe20000000800 */
[----:B------:R2:W-:Y:S06]  /*50b0*/  MEMBAR.ALL.CTA ;  /* 0x0000000000007992 */ /* 0x0005ec0000008000 */
[----:B--2---:R-:W2:Y:S01]  /*50c0*/  FENCE.VIEW.ASYNC.S ;  /* 0x00000000000073c6 */ /* 0x004ea20000000000 */
[----:B------:R-:W1:Y:S08]  /*50d0*/  @!P1 LDC R14, c[0x0][0xb20] ;  /* 0x0002c800ff0e9b82 */ /* 0x000e700000000800 */
[----:B------:R-:W1:Y:S01]  /*50e0*/  @!P1 LDC R9, c[0x0][0xb0c] ;  /* 0x0002c300ff099b82 */ /* 0x000e620000000800 */
[----:B--2---:R2:W-:Y:S01]  /*50f0*/  SYNCS.ARRIVE.TRANS64.RED.A1T0 RZ, [R0+URZ], RZ ;  /* 0x000000ff00ff79a7 */ /* 0x0045e200081004ff */
[----:B---3--:R-:W-:Y:S04]  /*5100*/  LOP3.LUT P4, RZ, R18, 0x1, RZ, 0xc0, !PT ;  /* 0x0000000112ff7812 */ /* 0x008fe8000788c0ff */
[----:B------:R-:W-:Y:S09]  /*5110*/  P2R R83, PR, RZ, 0x10 ;  /* 0x00000010ff537803 */ /* 0x000ff20000000000 */
[----:B------:R-:W-:Y:S02]  /*5120*/  @P4 MOV R31, R16 ;  /* 0x00000010001f4202 */ /* 0x000fe40000000f00 */
[----:B------:R-:W-:Y:S01]  /*5130*/  @P4 LOP3.LUT R29, R17, 0xffff, RZ, 0xc0, !PT ;  /* 0x0000ffff111d4812 */ /* 0x000fe200078ec0ff */
[----:B--2-4-:R-:W-:Y:S06]  /*5140*/  @!P0 BRA `(.L_x_84) ;  /* 0x0000000000a48947 */ /* 0x014fec0003800000 */
[----:B------:R-:W-:Y:S01]  /*5150*/  IMAD.HI.U32 R36, R70, R25, RZ ;  /* 0x0000001946247227 */ /* 0x000fe200078e00ff */
[----:B------:R-:W-:Y:S02]  /*5160*/  ISETP.NE.AND P0, PT, R24, 0x1, PT ;  /* 0x000000011800780c */ /* 0x000fe40003f05270 */
[----:B------:R-:W-:Y:S01]  /*5170*/  ISETP.NE.AND P2, PT, R26, 0x1, PT ;  /* 0x000000011a00780c */ /* 0x000fe20003f45270 */
[-C--:B------:R-:W-:Y:S01]  /*5180*/  IMAD.HI.U32 R34, R71, R64.reuse, RZ ;  /* 0x0000004047227227 */ /* 0x080fe200078e00ff */
[----:B------:R-:W-:Y:S02]  /*5190*/  SHF.R.U32.HI R37, RZ, R69, R36 ;  /* 0x00000045ff257219 */ /* 0x000fe40000011624 */
[----:B------:R-:W-:Y:S01]  /*51a0*/  ISETP.NE.AND P3, PT, R28, 0x1, PT ;  /* 0x000000011c00780c */ /* 0x000fe20003f65270 */
[----:B------:R-:W-:Y:S01]  /*51b0*/  IMAD.HI.U32 R40, R29, R25, RZ ;  /* 0x000000191d287227 */ /* 0x000fe200078e00ff */
[----:B------:R-:W-:Y:S02]  /*51c0*/  SHF.R.U32.HI R34, RZ, R65, R34 ;  /* 0x00000041ff227219 */ /* 0x000fe40000011622 */
[----:B------:R-:W-:Y:S01]  /*51d0*/  SEL R3, R70, R37, !P0 ;  /* 0x0000002546037207 */ /* 0x000fe20004000000 */
[----:B------:R-:W-:Y:S01]  /*51e0*/  IMAD.HI.U32 R38, R31, R64, RZ ;  /* 0x000000401f267227 */ /* 0x000fe200078e00ff */
[----:B------:R-:W-:Y:S03]  /*51f0*/  SEL R7, R71, R34, !P3 ;  /* 0x0000002247077207 */ /* 0x000fe60005800000 */
[-C--:B------:R-:W-:Y:S01]  /*5200*/  IMAD.HI.U32 R34, R3, R22.reuse, RZ ;  /* 0x0000001603227227 */ /* 0x080fe200078e00ff */
[----:B------:R-:W-:Y:S03]  /*5210*/  SHF.R.U32.HI R38, RZ, R65, R38 ;  /* 0x00000041ff267219 */ /* 0x000fe60000011626 */
[----:B------:R-:W-:Y:S01]  /*5220*/  IMAD.HI.U32 R36, R7, R22, RZ ;  /* 0x0000001607247227 */ /* 0x000fe200078e00ff */
[----:B------:R-:W-:Y:S02]  /*5230*/  @P2 SHF.R.U32.HI R3, RZ, R23, R34 ;  /* 0x00000017ff032219 */ /* 0x000fe40000011622 */
[----:B------:R-:W-:Y:S02]  /*5240*/  SHF.R.U32.HI R34, RZ, R69, R40 ;  /* 0x00000045ff227219 */ /* 0x000fe40000011628 */
[----:B------:R-:W-:Y:S01]  /*5250*/  @P2 SHF.R.U32.HI R7, RZ, R23, R36 ;  /* 0x00000017ff072219 */ /* 0x000fe20000011624 */
[C---:B------:R-:W-:Y:S01]  /*5260*/  IMAD R2, R26.reuse, R3, RZ ;  /* 0x000000031a027224 */ /* 0x040fe200078e02ff */
[----:B------:R-:W-:Y:S02]  /*5270*/  SEL R5, R29, R34, !P0 ;  /* 0x000000221d057207 */ /* 0x000fe40004000000 */
[----:B------:R-:W-:Y:S01]  /*5280*/  SEL R3, R31, R38, !P3 ;  /* 0x000000261f037207 */ /* 0x000fe20005800000 */
[----:B------:R-:W-:Y:S01]  /*5290*/  IMAD R4, R26, R7, RZ ;  /* 0x000000071a047224 */ /* 0x000fe200078e02ff */
[C---:B------:R-:W-:Y:S01]  /*52a0*/  ISETP.GE.AND P0, PT, R5.reuse, R2, PT ;  /* 0x000000020500720c */ /* 0x040fe20003f06270 */
[----:B------:R-:W-:Y:S03]  /*52b0*/  IMAD.HI.U32 R6, R5, R22, RZ ;  /* 0x0000001605067227 */ /* 0x000fe600078e00ff */
[----:B------:R-:W-:Y:S01]  /*52c0*/  ISETP.GE.OR P0, PT, R3, R4, P0 ;  /* 0x000000040300720c */ /* 0x000fe20000706670 */
[----:B------:R-:W-:Y:S01]  /*52d0*/  IMAD.MOV R4, RZ, RZ, -R3 ;  /* 0x000000ffff047224 */ /* 0x000fe200078e0a03 */
[-C--:B------:R-:W-:Y:S03]  /*52e0*/  SHF.R.U32.HI R6, RZ, R23.reuse, R6 ;  /* 0x00000017ff067219 */ /* 0x080fe60000011606 */
[----:B------:R-:W-:Y:S01]  /*52f0*/  IMAD R31, R28, R4, R31 ;  /* 0x000000041c1f7224 */ /* 0x000fe200078e021f */
[----:B------:R-:W-:Y:S05]  /*5300*/  SEL R15, R5, R6, !P2 ;  /* 0x00000006050f7207 */ /* 0x000fea0005000000 */
[----:B------:R-:W-:Y:S02]  /*5310*/  IMAD.MOV R6, RZ, RZ, -R15 ;  /* 0x000000ffff067224 */ /* 0x000fe400078e0a0f */
[C---:B------:R-:W-:Y:S04]  /*5320*/  @!P0 IMAD.HI.U32 R2, R3.reuse, R22, RZ ;  /* 0x0000001603028227 */ /* 0x040fe800078e00ff */
[----:B------:R-:W-:Y:S01]  /*5330*/  IMAD R6, R26, R6, R5 ;  /* 0x000000061a067224 */ /* 0x000fe200078e0205 */
[----:B------:R-:W-:Y:S04]  /*5340*/  @!P0 SHF.R.U32.HI R2, RZ, R23, R2 ;  /* 0x00000017ff028219 */ /* 0x000fe80000011602 */
[----:B------:R-:W-:Y:S02]  /*5350*/  @!P0 SEL R0, R3, R2, !P2 ;  /* 0x0000000203008207 */ /* 0x000fe40005000000 */
[----:B------:R-:W-:Y:S02]  /*5360*/  IADD3 R2, PT, PT, -R5, RZ, RZ ;  /* 0x000000ff05027210 */ /* 0x000fe40007ffe1ff */
[----:B------:R-:W-:Y:S01]  /*5370*/  @!P0 IADD3 R8, PT, PT, R15, -R0, RZ ;  /* 0x800000000f088210 */ /* 0x000fe20007ffe0ff */
[----:B------:R-:W-:Y:S02]  /*5380*/  @!P0 IMAD R0, R7, R6, R0 ;  /* 0x0000000607008224 */ /* 0x000fe400078e0200 */
[----:B------:R-:W-:Y:S02]  /*5390*/  IMAD R29, R24, R2, R29 ;  /* 0x00000002181d7224 */ /* 0x000fe400078e021d */
[----:B------:R-:W-:Y:S02]  /*53a0*/  @!P0 IMAD R5, R8, R26, R3 ;  /* 0x0000001a08058224 */ /* 0x000fe400078e0203 */
[----:B------:R-:W-:Y:S04]  /*53b0*/  @!P0 IMAD.MOV.U32 R3, RZ, RZ, R0 ;  /* 0x000000ffff038224 */ /* 0x000fe800078e0000 */
[----:B------:R-:W-:Y:S02]  /*53c0*/  IMAD R31, R3, R28, R31 ;  /* 0x0000001c031f7224 */ /* 0x000fe400078e021f */
[----:B------:R-:W-:Y:S07]  /*53d0*/  IMAD R29, R5, R24, R29 ;  /* 0x00000018051d7224 */ /* 0x000fee00078e021d */
.L_x_84:
[----:B-1----:R-:W-:Y:S01]  /*53e0*/  @!P1 ISETP.NE.AND P0, PT, R10, 0x1, PT ;  /* 0x000000010a00980c */ /* 0x002fe20003f05270 */
[----:B------:R-:W-:Y:S01]  /*53f0*/  @!P1 IMAD.HI.U32 R3, R29, R11, RZ ;  /* 0x0000000b1d039227 */ /* 0x000fe200078e00ff */
[----:B------:R-:W-:Y:S01]  /*5400*/  R2UR UR42, R21 ;  /* 0x00000000152a72ca */ /* 0x000fe200000e0000 */
[----:B------:R-:W-:Y:S01]  /*5410*/  BSSY.RECONVERGENT B6, `(.L_x_85) ;  /* 0x0000031000067945 */ /* 0x000fe20003800200 */
[----:B------:R-:W-:Y:S01]  /*5420*/  R2UR UR41, R20 ;  /* 0x00000000142972ca */ /* 0x000fe200000e0000 */
[----:B------:R-:W-:Y:S01]  /*5430*/  @!P1 IMAD.HI.U32 R0, R31, R12, RZ ;  /* 0x0000000c1f009227 */ /* 0x000fe200078e00ff */
[----:B------:R-:W-:Y:S02]  /*5440*/  @!P1 SHF.R.U32.HI R2, RZ, R14, R3 ;  /* 0x0000000eff029219 */ /* 0x000fe40000011603 */
[----:B------:R-:W-:Y:S01]  /*5450*/  @!P1 ISETP.NE.AND P2, PT, R9, 0x1, PT ;  /* 0x000000010900980c */ /* 0x000fe20003f45270 */
[----:B------:R-:W-:Y:S01]  /*5460*/  VIADD R85, R85, 0x1 ;  /* 0x0000000155557836 */ /* 0x000fe20000000000 */
[----:B------:R-:W-:Y:S02]  /*5470*/  @!P1 SEL R2, R29, R2, !P0 ;  /* 0x000000021d029207 */ /* 0x000fe40004000000 */
[----:B------:R-:W-:Y:S02]  /*5480*/  @!P1 SHF.R.U32.HI R0, RZ, R13, R0 ;  /* 0x0000000dff009219 */ /* 0x000fe40000011600 */
[----:B------:R-:W-:Y:S01]  /*5490*/  LOP3.LUT P0, RZ, R73, 0x1b0, RZ, 0xc0, !PT ;  /* 0x000001b049ff7812 */ /* 0x000fe2000780c0ff */
[----:B------:R-:W-:Y:S01]  /*54a0*/  USHF.L.U32 UR42, UR42, 0x7, URZ ;  /* 0x000000072a2a7899 */ /* 0x000fe200080006ff */
[----:B------:R-:W-:Y:S01]  /*54b0*/  @!P1 SEL R3, R31, R0, !P2 ;  /* 0x000000001f039207 */ /* 0x000fe20005000000 */
[----:B------:R-:W-:Y:S01]  /*54c0*/  USHF.L.U32 UR41, UR41, 0x6, URZ ;  /* 0x0000000629297899 */ /* 0x000fe200080006ff */
[----:B------:R-:W-:Y:S03]  /*54d0*/  @P4 SHF.R.U32.HI R74, RZ, 0x10, R17 ;  /* 0x00000010ff4a4819 */ /* 0x000fe60000011611 */
[----:B------:R-:W-:Y:S02]  /*54e0*/  @!P1 IMAD.IADD R0, R2, 0x1, -R3 ;  /* 0x0000000102009824 */ /* 0x000fe400078e0a03 */
[----:B------:R-:W-:Y:S02]  /*54f0*/  @!P1 IMAD.IADD R2, R3, 0x1, -R2 ;  /* 0x0000000103029824 */ /* 0x000fe400078e0a02 */
[----:B------:R-:W-:Y:S02]  /*5500*/  @!P1 IMAD R31, R0, R9, R31 ;  /* 0x00000009001f9224 */ /* 0x000fe400078e021f */
[----:B------:R-:W-:Y:S01]  /*5510*/  @!P1 IMAD R29, R2, R10, R29 ;  /* 0x0000000a021d9224 */ /* 0x000fe200078e021d */
[----:B------:R-:W-:Y:S06]  /*5520*/  @!P0 BRA `(.L_x_86) ;  /* 0x00000000007c8947 */ /* 0x000fec0003800000 */
[----:B------:R-:W1:Y:S01]  /*5530*/  LDCU.64 UR8, c[0x4][0x80] ;  /* 0x01001000ff0877ac */ /* 0x000e620008000a00 */
[----:B------:R-:W-:Y:S01]  /*5540*/  MOV R2, 0x0 ;  /* 0x0000000000027802 */ /* 0x000fe20000000f00 */
[----:B------:R-:W-:Y:S02]  /*5550*/  HFMA2 R12, -RZ, RZ, 0, 5.9604644775390625e-08 ;  /* 0x00000001ff0c7431 */ /* 0x000fe400000001ff */
[----:B------:R-:W-:Y:S01]  /*5560*/  IMAD.MOV.U32 R8, RZ, RZ, 0x70 ;  /* 0x00000070ff087424 */ /* 0x000fe200078e00ff */
[----:B------:R2:W3:Y:S01]  /*5570*/  LDC.64 R14, c[0x4][R2] ;  /* 0x01000000020e7b82 */ /* 0x0004e20000000a00 */
[----:B------:R-:W4:Y:S01]  /*5580*/  LDCU.64 UR6, c[0x4][0x88] ;  /* 0x01001100ff0677ac */ /* 0x000f220008000a00 */
[----:B------:R-:W-:Y:S01]  /*5590*/  IMAD.MOV.U32 R13, RZ, RZ, RZ ;  /* 0x000000ffff0d7224 */ /* 0x000fe200078e00ff */
[----:B------:R-:W2:Y:S01]  /*55a0*/  LDCU.64 UR4, c[0x4][0x8] ;  /* 0x01000100ff0477ac */ /* 0x000ea20008000a00 */
[----:B-1----:R-:W-:Y:S01]  /*55b0*/  MOV R5, UR9 ;  /* 0x0000000900057c02 */ /* 0x002fe20008000f00 */
[----:B------:R-:W-:Y:S01]  /*55c0*/  IMAD.U32 R4, RZ, RZ, UR8 ;  /* 0x00000008ff047e24 */ /* 0x000fe2000f8e00ff */
[----:B----4-:R-:W-:Y:S01]  /*55d0*/  MOV R7, UR7 ;  /* 0x0000000700077c02 */ /* 0x010fe20008000f00 */
[----:B------:R-:W-:Y:S01]  /*55e0*/  IMAD.U32 R6, RZ, RZ, UR6 ;  /* 0x00000006ff067e24 */ /* 0x000fe2000f8e00ff */
[----:B--2---:R-:W-:Y:S01]  /*55f0*/  MOV R11, UR5 ;  /* 0x00000005000b7c02 */ /* 0x004fe20008000f00 */
[----:B------:R-:W-:Y:S02]  /*5600*/  IMAD.U32 R10, RZ, RZ, UR4 ;  /* 0x00000004ff0a7e24 */ /* 0x000fe4000f8e00ff */
[----:B------:R-:W-:Y:S07]  /*5610*/  LEPC R20, `(.L_x_87) ;  /* 0x000000001014794e */ /* 0x000fee0000000000 */
[----:B---3-5:R-:W-:Y:S05]  /*5620*/  CALL.ABS.NOINC R14 ;  /* 0x000000000e007343 */ /* 0x028fea0003c00000 */
.L_x_87:
[----:B------:R-:W1:Y:S01]  /*5630*/  LDCU.64 UR8, c[0x4][0x80] ;  /* 0x01001000ff0877ac */ /* 0x000e620008000a00 */
[----:B------:R-:W2:Y:S01]  /*5640*/  LDC.64 R2, c[0x4][R2] ;  /* 0x0100000002027b82 */ /* 0x000ea20000000a00 */
[----:B------:R-:W-:Y:S02]  /*5650*/  HFMA2 R12, -RZ, RZ, 0, 5.9604644775390625e-08 ;  /* 0x00000001ff0c7431 */ /* 0x000fe400000001ff */
[----:B------:R-:W-:Y:S02]  /*5660*/  IMAD.MOV.U32 R8, RZ, RZ, 0x70 ;  /* 0x00000070ff087424 */ /* 0x000fe400078e00ff */
[----:B------:R-:W-:Y:S01]  /*5670*/  IMAD.MOV.U32 R13, RZ, RZ, RZ ;  /* 0x000000ffff0d7224 */ /* 0x000fe200078e00ff */
[----:B------:R-:W3:Y:S01]  /*5680*/  LDCU.64 UR6, c[0x4][0x88] ;  /* 0x01001100ff0677ac */ /* 0x000ee20008000a00 */
[----:B------:R-:W4:Y:S01]  /*5690*/  LDCU.64 UR4, c[0x4][0x8] ;  /* 0x01000100ff0477ac */ /* 0x000f220008000a00 */
[----:B-1----:R-:W-:Y:S02]  /*56a0*/  MOV R4, UR8 ;  /* 0x0000000800047c02 */ /* 0x002fe40008000f00 */
[----:B------:R-:W-:Y:S02]  /*56b0*/  MOV R5, UR9 ;  /* 0x0000000900057c02 */ /* 0x000fe40008000f00 */
[----:B---3--:R-:W-:Y:S01]  /*56c0*/  MOV R7, UR7 ;  /* 0x0000000700077c02 */ /* 0x008fe20008000f00 */
[----:B------:R-:W-:Y:S01]  /*56d0*/  IMAD.U32 R6, RZ, RZ, UR6 ;  /* 0x00000006ff067e24 */ /* 0x000fe2000f8e00ff */
[----:B----4-:R-:W-:Y:S01]  /*56e0*/  MOV R11, UR5 ;  /* 0x00000005000b7c02 */ /* 0x010fe20008000f00 */
[----:B------:R-:W-:Y:S02]  /*56f0*/  IMAD.U32 R10, RZ, RZ, UR4 ;  /* 0x00000004ff0a7e24 */ /* 0x000fe4000f8e00ff */
[----:B------:R-:W-:Y:S07]  /*5700*/  LEPC R20, `(.L_x_86) ;  /* 0x000000001014794e */ /* 0x000fee0000000000 */
[----:B--2---:R-:W-:Y:S05]  /*5710*/  CALL.ABS.NOINC R2 ;  /* 0x0000000002007343 */ /* 0x004fea0003c00000 */
.L_x_86:
[----:B------:R-:W-:Y:S05]  /*5720*/  BSYNC.RECONVERGENT B6 ;  /* 0x0000000000067941 */ /* 0x000fea0003800200 */
.L_x_85:
[----:B------:R-:W-:Y:S01]  /*5730*/  ISETP.NE.U32.AND P4, PT, R62, RZ, PT ;  /* 0x000000ff3e00720c */ /* 0x000fe20003f85070 */
[----:B------:R-:W-:Y:S01]  /*5740*/  UISETP.NE.AND UP2, UPT, UR50, URZ, UPT ;  /* 0x000000ff3200728c */ /* 0x000fe2000bf45270 */
[----:B------:R-:W-:Y:S01]  /*5750*/  ISETP.NE.U32.AND P2, PT, RZ, UR38, PT ;  /* 0x00000026ff007c0c */ /* 0x000fe2000bf45070 */
[----:B------:R-:W-:Y:S01]  /*5760*/  UISETP.NE.U32.AND UP1, UPT, UR44, URZ, UPT ;  /* 0x000000ff2c00728c */ /* 0x000fe2000bf25070 */
[----:B------:R-:W-:Y:S01]  /*5770*/  ISETP.NE.AND.EX P4, PT, R63, RZ, PT, P4 ;  /* 0x000000ff3f00720c */ /* 0x000fe20003f85340 */
[----:B------:R-:W-:Y:S01]  /*5780*/  UPLOP3.LUT UP0, UPT, UPT, UPT, UPT, 0x40, 0x4 ;  /* 0x000000000004789c */ /* 0x000fe20003f0e870 */
[----:B------:R-:W-:Y:S01]  /*5790*/  ISETP.NE.AND.EX P2, PT, RZ, UR39, PT, P2 ;  /* 0x00000027ff007c0c */ /* 0x000fe2000bf45320 */
[----:B------:R-:W-:Y:S01]  /*57a0*/  UISETP.NE.AND.EX UP1, UPT, UR45, URZ, UPT, UP1 ;  /* 0x000000ff2d00728c */ /* 0x000fe2000bf25310 */
[----:B------:R-:W-:Y:S04]  /*57b0*/  PLOP3.LUT P1, PT, PT, PT, UP2, 0x80, 0x8 ;  /* 0x000000000008781c */ /* 0x000fe80003f2f028 */
[----:B------:R-:W-:Y:S06]  /*57c0*/  @UP2 UPLOP3.LUT UP0, UPT, UPT, UPT, UP1, 0x80, 0x8 ;  /* 0x000000000008289c */ /* 0x000fec0003f0f010 */
[----:B------:R-:W-:Y:S01]  /*57d0*/  PLOP3.LUT P0, PT, PT, PT, UP0, 0x80, 0x8 ;  /* 0x000000000008781c */ /* 0x000fe20003f0f008 */
[----:B------:R-:W-:Y:S01]  /*57e0*/  @!UPT UIADD3 URZ, UPT, UPT, URZ, URZ, URZ ;  /* 0x000000fffffff290 */ /* 0x000fe2000fffe0ff */
[----:B------:R-:W-:Y:S11]  /*57f0*/  BRA.U !UP1, `(.L_x_88) ;  /* 0x0000000109387547 */ /* 0x000ff6000b800000 */
[----:B------:R-:W-:Y:S01]  /*5800*/  UISETP.NE.U32.AND UP0, UPT, UR38, URZ, UPT ;  /* 0x000000ff2600728c */ /* 0x000fe2000bf05070 */
[----:B------:R-:W-:Y:S02]  /*5810*/  HFMA2 R0, -RZ, RZ, 0, 5.9604644775390625e-08 ;  /* 0x00000001ff007431 */ /* 0x000fe400000001ff */
[----:B------:R-:W-:Y:S01]  /*5820*/  IMAD.MOV.U32 R67, RZ, RZ, 0x1 ;  /* 0x00000001ff437424 */ /* 0x000fe200078e00ff */
[----:B------:R-:W-:Y:S06]  /*5830*/  UISETP.NE.AND.EX UP0, UPT, UR39, URZ, UPT, UP0 ;  /* 0x000000ff2700728c */ /* 0x000fec000bf05300 */
[----:B------:R-:W-:Y:S05]  /*5840*/  PLOP3.LUT P3, PT, PT, PT, UP0, 0x80, 0x8 ;  /* 0x000000000008781c */ /* 0x000fea0003f6f008 */
[----:B------:R-:W1:Y:S01]  /*5850*/  @UP0 LDCU.64 UR6, c[0x0][0x888] ;  /* 0x00011100ff0607ac */ /* 0x000e620008000a00 */
[----:B------:R-:W-:Y:S07]  /*5860*/  @UP0 UIMAD UR4, UR36, UR44, URZ ;  /* 0x0000002c240402a4 */ /* 0x000fee000f8e02ff */
[----:B------:R-:W-:Y:S01]  /*5870*/  @!P3 PRMT R67, R0, 0x7610, R67 ;  /* 0x000076100043b816 */ /* 0x000fe20000000043 */
[----:B-1----:R-:W-:Y:S03]  /*5880*/  @UP0 UIMAD.WIDE UR6, UR4, 0x4, UR6 ;  /* 0x00000004040608a5 */ /* 0x002fe6000f8e0206 */
[----:B------:R-:W1:Y:S03]  /*5890*/  @!UP0 LDCU UR4, c[0x0][0x880] ;  /* 0x00011000ff0487ac */ /* 0x000e660008000800 */
[----:B------:R-:W-:Y:S01]  /*58a0*/  IMAD.U32 R2, RZ, RZ, UR6 ;  /* 0x00000006ff027e24 */ /* 0x000fe2000f8e00ff */
[----:B------:R-:W-:Y:S05]  /*58b0*/  MOV R3, UR7 ;  /* 0x0000000700037c02 */ /* 0x000fea0008000f00 */
[----:B-----5:R2:W5:Y:S02]  /*58c0*/  @P3 LDG.E R35, desc[UR46][R2.64] ;  /* 0x0000002e02233981 */ /* 0x020564000c1e1900 */
[----:B-12---:R-:W-:Y:S02]  /*58d0*/  @!P3 IMAD.U32 R35, RZ, RZ, UR4 ;  /* 0x00000004ff23be24 */ /* 0x006fe4000f8e00ff */
.L_x_88:
[----:B------:R-:W-:Y:S05]  /*58e0*/  @!P4 BRA `(.L_x_89) ;  /* 0x000000000020c947 */ /* 0x000fea0003800000 */
[----:B------:R-:W-:Y:S04]  /*58f0*/  ISETP.NE.U32.AND P3, PT, R60, RZ, PT ;  /* 0x000000ff3c00720c */ /* 0x000fe80003f65070 */
[----:B------:R-:W-:Y:S11]  /*5900*/  ISETP.NE.AND.EX P3, PT, R61, RZ, PT, P3 ;  /* 0x000000ff3d00720c */ /* 0x000ff60003f65330 */
[----:B------:R-:W-:Y:S02]  /*5910*/  @!UPT UIADD3 URZ, UPT, UPT, URZ, URZ, URZ ;  /* 0x000000fffffff290 */ /* 0x000fe4000fffe0ff */
[----:B------:R-:W1:Y:S01]  /*5920*/  @P3 LDC.64 R2, c[0x0][0x8a8] ;  /* 0x00022a00ff023b82 */ /* 0x000e620000000a00 */
[----:B------:R-:W-:Y:S04]  /*5930*/  @P3 IMAD R0, R62, UR36, RZ ;  /* 0x000000243e003c24 */ /* 0x000fe8000f8e02ff */
[----:B-1----:R-:W-:Y:S05]  /*5940*/  @P3 IMAD.WIDE R2, R0, 0x4, R2 ;  /* 0x0000000400023825 */ /* 0x002fea00078e0202 */
[----:B-----5:R1:W5:Y:S02]  /*5950*/  @P3 LDG.E R32, desc[UR46][R2.64] ;  /* 0x0000002e02203981 */ /* 0x020364000c1e1900 */
[----:B-1----:R-:W2:Y:S02]  /*5960*/  @!P3 LDC R32, c[0x0][0x8a0] ;  /* 0x00022800ff20bb82 */ /* 0x002ea40000000800 */
.L_x_89:
[----:B-----5:R-:W-:Y:S01]  /*5970*/  FSETP.NEU.AND P3, PT, R35, RZ, PT ;  /* 0x000000ff2300720b */ /* 0x020fe20003f6d000 */
[----:B------:R-:W-:Y:S01]  /*5980*/  BSSY B1, `(.L_x_90) ;  /* 0x0000039000017945 */ /* 0x000fe20003800000 */
[----:B------:R-:W-:Y:S01]  /*5990*/  SEL R5, RZ, 0xffffffff, P2 ;  /* 0xffffffffff057807 */ /* 0x000fe20001000000 */
[----:B------:R-:W-:Y:S01]  /*59a0*/  IMAD.MOV.U32 R89, RZ, RZ, 0x1 ;  /* 0x00000001ff597424 */ /* 0x000fe200078e00ff */
[----:B------:R-:W-:Y:S01]  /*59b0*/  @P1 LOP3.LUT P2, RZ, R67, 0xff, RZ, 0xc0, !PT ;  /* 0x000000ff43ff1812 */ /* 0x000fe2000784c0ff */
[C---:B------:R-:W-:Y:S01]  /*59c0*/  IMAD R34, R30.reuse, 0x40, R33 ;  /* 0x000000401e227824 */ /* 0x040fe200078e0221 */
[----:B------:R-:W-:Y:S01]  /*59d0*/  @P1 SEL R0, RZ, 0xffffffff, P3 ;  /* 0xffffffffff001807 */ /* 0x000fe20001800000 */
[----:B------:R-:W-:Y:S01]  /*59e0*/  IMAD R86, R81, -0x10, R79 ;  /* 0xfffffff051567824 */ /* 0x000fe200078e024f */
[----:B------:R-:W-:Y:S01]  /*59f0*/  LOP3.LUT R77, R77, 0x1, RZ, 0x3c, !PT ;  /* 0x000000014d4d7812 */ /* 0x000fe200078e3cff */
[----:B------:R-:W-:Y:S01]  /*5a00*/  IMAD.MOV.U32 R43, RZ, RZ, RZ ;  /* 0x000000ffff2b7224 */ /* 0x000fe200078e00ff */
[----:B------:R-:W-:Y:S02]  /*5a10*/  @P0 SEL R0, R5, R0, !P2 ;  /* 0x0000000005000207 */ /* 0x000fe40005000000 */
[----:B------:R-:W-:Y:S02]  /*5a20*/  CS2R R46, SRZ ;  /* 0x00000000002e7805 */ /* 0x000fe4000001ff00 */
[----:B------:R-:W-:Y:S02]  /*5a30*/  LEA R88, R30, UR48, 0x3 ;  /* 0x000000301e587c11 */ /* 0x000fe4000f8e18ff */
[----:B------:R-:W-:Y:S02]  /*5a40*/  CS2R R44, SRZ ;  /* 0x00000000002c7805 */ /* 0x000fe4000001ff00 */
[----:B------:R-:W-:Y:S02]  /*5a50*/  @P1 LOP3.LUT R0, R0, 0x1, RZ, 0xc0, !PT ;  /* 0x0000000100001812 */ /* 0x000fe400078ec0ff */
[----:B------:R-:W-:Y:S02]  /*5a60*/  CS2R R50, SRZ ;  /* 0x0000000000327805 */ /* 0x000fe4000001ff00 */
[----:B------:R-:W-:Y:S02]  /*5a70*/  SHF.L.U32 R3, R76, 0x1f, RZ ;  /* 0x0000001f4c037819 */ /* 0x000fe400000006ff */
[----:B------:R-:W-:Y:S02]  /*5a80*/  CS2R R48, SRZ ;  /* 0x0000000000307805 */ /* 0x000fe4000001ff00 */
[----:B------:R-:W-:Y:S02]  /*5a90*/  ISETP.NE.U32.OR P5, PT, R0, 0x1, !P1 ;  /* 0x000000010000780c */ /* 0x000fe40004fa5470 */
[----:B------:R-:W-:Y:S02]  /*5aa0*/  CS2R R54, SRZ ;  /* 0x0000000000367805 */ /* 0x000fe4000001ff00 */
[----:B------:R-:W-:Y:S02]  /*5ab0*/  PLOP3.LUT P2, PT, PT, PT, UP1, 0x80, 0x8 ;  /* 0x000000000008781c */ /* 0x000fe40003f4f018 */
[----:B------:R-:W-:Y:S02]  /*5ac0*/  CS2R R52, SRZ ;  /* 0x0000000000347805 */ /* 0x000fe4000001ff00 */
[----:B------:R-:W-:Y:S02]  /*5ad0*/  LOP3.LUT P4, R84, R67, 0xff, RZ, 0xc0, !PT ;  /* 0x000000ff43547812 */ /* 0x000fe4000788c0ff */
[----:B------:R-:W-:Y:S02]  /*5ae0*/  CS2R R58, SRZ ;  /* 0x00000000003a7805 */ /* 0x000fe4000001ff00 */
[----:B------:R-:W-:Y:S02]  /*5af0*/  SEL R0, RZ, 0xffffffff, P3 ;  /* 0xffffffffff007807 */ /* 0x000fe40001800000 */
[----:B------:R-:W-:Y:S02]  /*5b00*/  CS2R R56, SRZ ;  /* 0x0000000000387805 */ /* 0x000fe4000001ff00 */
[----:B------:R-:W-:Y:S02]  /*5b10*/  P2R R87, PR, RZ, 0x20 ;  /* 0x00000020ff577803 */ /* 0x000fe40000000000 */
[----:B------:R-:W-:Y:S02]  /*5b20*/  @P5 SHF.L.U32 R2, R77, 0x1f, RZ ;  /* 0x0000001f4d025819 */ /* 0x000fe400000006ff */
[----:B------:R-:W-:Y:S02]  /*5b30*/  @P2 SEL R0, R5, R0, !P4 ;  /* 0x0000000005002207 */ /* 0x000fe40006000000 */
[----:B------:R-:W1:Y:S02]  /*5b40*/  @P5 SYNCS.PHASECHK.TRANS64.TRYWAIT P1, [UR48+0x40], R2 ;  /* 0x00004002ff0055a7 */ /* 0x000e640008021130 */
[----:B------:R-:W-:Y:S04]  /*5b50*/  LOP3.LUT R0, R0, 0x1, RZ, 0xc0, !PT ;  /* 0x0000000100007812 */ /* 0x000fe800078ec0ff */
[----:B------:R-:W-:Y:S04]  /*5b60*/  ISETP.NE.U32.AND P2, PT, R0, 0x1, PT ;  /* 0x000000010000780c */ /* 0x000fe80003f45070 */
[----:B------:R-:W-:Y:S01]  /*5b70*/  P2R R90, PR, RZ, 0x4 ;  /* 0x00000004ff5a7803 */ /* 0x000fe20000000000 */
[----:B------:R3:W4:Y:S01]  /*5b80*/  SYNCS.PHASECHK.TRANS64.TRYWAIT P0, [R88+URZ+0xb0], R3 ;  /* 0x0000b003580075a7 */ /* 0x00072200080011ff */
[----:B-1----:R-:W-:Y:S01]  /*5b90*/  @P5 SEL R89, RZ, 0x1, !P1 ;  /* 0x00000001ff595807 */ /* 0x002fe20004800000 */
[----:B---3--:R-:W-:Y:S06]  /*5ba0*/  @!P5 BRA `(.L_x_91) ;  /* 0x000000000058d947 */ /* 0x008fec0003800000 */
[----:B------:R-:W-:Y:S01]  /*5bb0*/  IMAD.MOV.U32 R47, RZ, RZ, RZ ;  /* 0x000000ffff2f7224 */ /* 0x000fe200078e00ff */
[----:B------:R-:W-:Y:S01]  /*5bc0*/  ISETP.NE.AND P1, PT, R89, RZ, PT ;  /* 0x000000ff5900720c */ /* 0x000fe20003f25270 */
[----:B------:R-:W-:Y:S01]  /*5bd0*/  BSSY B0, `(.L_x_92) ;  /* 0x000000c000007945 */ /* 0x000fe20003800000 */
[----:B------:R-:W-:Y:S02]  /*5be0*/  CS2R R58, SRZ ;  /* 0x00000000003a7805 */ /* 0x000fe4000001ff00 */
[----:B------:R-:W-:Y:S02]  /*5bf0*/  CS2R R56, SRZ ;  /* 0x0000000000387805 */ /* 0x000fe4000001ff00 */
[----:B------:R-:W-:Y:S02]  /*5c00*/  CS2R R54, SRZ ;  /* 0x0000000000367805 */ /* 0x000fe4000001ff00 */
[----:B------:R-:W-:Y:S02]  /*5c10*/  CS2R R52, SRZ ;  /* 0x0000000000347805 */ /* 0x000fe4000001ff00 */
[----:B------:R-:W-:Y:S02]  /*5c20*/  CS2R R50, SRZ ;  /* 0x0000000000327805 */ /* 0x000fe4000001ff00 */
[----:B------:R-:W-:Y:S02]  /*5c30*/  CS2R R48, SRZ ;  /* 0x0000000000307805 */ /* 0x000fe4000001ff00 */
[----:B------:R-:W-:Y:S01]  /*5c40*/  CS2R R44, SRZ ;  /* 0x00000000002c7805 */ /* 0x000fe2000001ff00 */
[----:B------:R-:W-:Y:S06]  /*5c50*/  @P1 BRA `(.L_x_93) ;  /* 0x00000000000c1947 */ /* 0x000fec0003800000 */
[----:B------:R-:W-:Y:S04]  /*5c60*/  SHF.L.U32 R5, R77, 0x1f, RZ ;  /* 0x0000001f4d057819 */ /* 0x000fe800000006ff */
[----:B------:R-:W1:Y:S02]  /*5c70*/  SYNCS.PHASECHK.TRANS64.TRYWAIT P1, [UR48+0x40], R5 ;  /* 0x00004005ff0075a7 */ /* 0x000e640008021130 */
[----:B-1----:R-:W-:Y:S05]  /*5c80*/  @!P1 BRA `(.L_x_94) ;  /* 0x0000003000649947 */ /* 0x002fea0003800000 */
.L_x_93:
[----:B------:R-:W-:Y:S05]  /*5c90*/  BSYNC B0 ;  /* 0x0000000000007941 */ /* 0x000fea0003800000 */
.L_x_92:
[----:B------:R-:W-:Y:S01]  /*5ca0*/  ISETP.NE.AND P1, PT, R90, RZ, PT ;  /* 0x000000ff5a00720c */ /* 0x000fe20003f25270 */
[----:B------:R-:W-:Y:S11]  /*5cb0*/  HFMA2 R43, -RZ, RZ, 0, 5.9604644775390625e-08 ;  /* 0x00000001ff2b7431 */ /* 0x000ff600000001ff */
[----:B------:R-:W-:Y:S01]  /*5cc0*/  @!UPT UIADD3 URZ, UPT, UPT, URZ, URZ, URZ ;  /* 0x000000fffffff290 */ /* 0x000fe2000fffe0ff */
[----:B------:R3:W1:Y:S04]  /*5cd0*/  @P1 LDS.128 R56, [R80] ;  /* 0x0000000050381984 */ /* 0x0006680000000c00 */
[----:B------:R3:W1:Y:S04]  /*5ce0*/  @P1 LDS.128 R52, [R79+0x10] ;  /* 0x000010004f341984 */ /* 0x0006680000000c00 */
[----:B------:R3:W1:Y:S04]  /*5cf0*/  @P1 LDS.128 R48, [R78+0x20] ;  /* 0x000020004e301984 */ /* 0x0006680000000c00 */
[----:B------:R3:W1:Y:S02]  /*5d00*/  @P1 LDS.128 R44, [R86+0x30] ;  /* 0x00003000562c1984 */ /* 0x0006640000000c00 */
.L_x_91:
[----:B------:R-:W-:Y:S05]  /*5d10*/  BSYNC B1 ;  /* 0x0000000000017941 */ /* 0x000fea0003800000 */
.L_x_90:
[----:B-1----:R-:W-:Y:S04]  /*5d20*/  SHF.R.U32.HI R5, RZ, 0x15, R34 ;  /* 0x00000015ff057819 */ /* 0x002fe80000011622 */
[----:B------:R-:W-:Y:S01]  /*5d30*/  LOP3.LUT P1, RZ, R5, 0x3, R72, 0x48, !PT ;  /* 0x0000000305ff7812 */ /* 0x000fe20007824848 */
[----:B------:R-:W-:Y:S01]  /*5d40*/  @!UPT UIADD3 URZ, UPT, UPT, URZ, URZ, URZ ;  /* 0x000000fffffff290 */ /* 0x000fe2000fffe0ff */
[----:B----4-:R-:W-:Y:S11]  /*5d50*/  @P0 BRA `(.L_x_95) ;  /* 0x0000000000080947 */ /* 0x010ff60003800000 */
[----:B------:R-:W1:Y:S02]  /*5d60*/  SYNCS.PHASECHK.TRANS64.TRYWAIT P0, [R88+URZ+0xb0], R3 ;  /* 0x0000b003580075a7 */ /* 0x000e6400080011ff */
[----:B-1----:R-:W-:Y:S05]  /*5d70*/  @!P0 BRA `(.L_x_96) ;  /* 0x0000003000408947 */ /* 0x002fea0003800000 */
.L_x_95:
[----:B------:R-:W-:Y:S05]  /*5d80*/  @!P1 BRA `(.L_x_97) ;  /* 0x0000000000409947 */ /* 0x000fea0003800000 */
[----:B------:R-:W4:Y:S01]  /*5d90*/  LDCU.64 UR8, c[0x4][0x70] ;  /* 0x01000e00ff0877ac */ /* 0x000f220008000a00 */
[----:B-1----:R-:W-:Y:S01]  /*5da0*/  MOV R3, 0x0 ;  /* 0x0000000000037802 */ /* 0x002fe20000000f00 */
[----:B------:R-:W-:Y:S02]  /*5db0*/  HFMA2 R12, -RZ, RZ, 0, 5.9604644775390625e-08 ;  /* 0x00000001ff0c7431 */ /* 0x000fe400000001ff */
[----:B------:R-:W-:Y:S02]  /*5dc0*/  IMAD.MOV.U32 R8, RZ, RZ, 0x192 ;  /* 0x00000192ff087424 */ /* 0x000fe400078e00ff */
[----:B------:R-:W-:Y:S01]  /*5dd0*/  IMAD.MOV.U32 R13, RZ, RZ, RZ ;  /* 0x000000ffff0d7224 */ /* 0x000fe200078e00ff */
[----:B------:R-:W1:Y:S01]  /*5de0*/  LDCU.64 UR6, c[0x4][0x78] ;  /* 0x01000f00ff0677ac */ /* 0x000e620008000a00 */
[----:B------:R-:W2:Y:S01]  /*5df0*/  LDC.64 R2, c[0x4][R3] ;  /* 0x0100000003027b82 */ /* 0x000ea20000000a00 */
[----:B------:R-:W5:Y:S01]  /*5e00*/  LDCU.64 UR4, c[0x4][0x10] ;  /* 0x01000200ff0477ac */ /* 0x000f620008000a00 */
[----:B----4-:R-:W-:Y:S01]  /*5e10*/  MOV R5, UR9 ;  /* 0x0000000900057c02 */ /* 0x010fe20008000f00 */
[----:B------:R-:W-:Y:S01]  /*5e20*/  IMAD.U32 R4, RZ, RZ, UR8 ;  /* 0x00000008ff047e24 */ /* 0x000fe2000f8e00ff */
[----:B-1----:R-:W-:Y:S01]  /*5e30*/  MOV R7, UR7 ;  /* 0x0000000700077c02 */ /* 0x002fe20008000f00 */
[----:B------:R-:W-:Y:S01]  /*5e40*/  IMAD.U32 R6, RZ, RZ, UR6 ;  /* 0x00000006ff067e24 */ /* 0x000fe2000f8e00ff */
[----:B-----5:R-:W-:Y:S01]  /*5e50*/  MOV R11, UR5 ;  /* 0x00000005000b7c02 */ /* 0x020fe20008000f00 */
[----:B------:R-:W-:Y:S02]  /*5e60*/  IMAD.U32 R10, RZ, RZ, UR4 ;  /* 0x00000004ff0a7e24 */ /* 0x000fe4000f8e00ff */
[----:B------:R-:W-:Y:S07]  /*5e70*/  LEPC R20, `(.L_x_97) ;  /* 0x000000001014794e */ /* 0x000fee0000000000 */
[----:B--23--:R-:W-:Y:S05]  /*5e80*/  CALL.ABS.NOINC R2 ;  /* 0x0000000002007343 */ /* 0x00cfea0003c00000 */
.L_x_97:
[----:B------:R-:W-:Y:S01]  /*5e90*/  LOP3.LUT R20, R56, 0xffffe000, RZ, 0xc0, !PT ;  /* 0xffffe00038147812 */ /* 0x000fe200078ec0ff */
[----:B------:R-:W-:Y:S05]  /*5ea0*/  WARPSYNC.ALL ;  /* 0x0000000000007948 */ /* 0x000fea0003800000 */
[----:B------:R-:W-:Y:S01]  /*5eb0*/  R2UR UR4, R34 ;  /* 0x00000000220472ca */ /* 0x000fe200000e0000 */
[----:B------:R-:W-:Y:S01]  /*5ec0*/  BSSY.RECONVERGENT B0, `(.L_x_98) ;  /* 0x0000058000007945 */ /* 0x000fe20003800200 */
[----:B------:R-:W-:Y:S02]  /*5ed0*/  LOP3.LUT R21, R57, 0xffffe000, RZ, 0xc0, !PT ;  /* 0xffffe00039157812 */ /* 0x000fe400078ec0ff */
[----:B------:R-:W-:Y:S02]  /*5ee0*/  LOP3.LUT R40, R58, 0xffffe000, RZ, 0xc0, !PT ;  /* 0xffffe0003a287812 */ /* 0x000fe400078ec0ff */
[----:B------:R-:W-:Y:S02]  /*5ef0*/  LOP3.LUT R41, R52, 0xffffe000, RZ, 0xc0, !PT ;  /* 0xffffe00034297812 */ /* 0x000fe400078ec0ff */
[----:B------:R-:W-:Y:S05]  /*5f00*/  ISETP.NE.AND P0, PT, R82, RZ, PT ;  /* 0x000000ff5200720c */ /* 0x000fea0003f05270 */
[----:B------:R-:W2:Y:S02]  /*5f10*/  LDTM.x16 R4, tmem[UR4] ;  /* 0x00000004000479ee */ /* 0x000ea40008240000 */
[C---:B--2---:R-:W-:Y:S01]  /*5f20*/  FMUL R0, R32.reuse, R4 ;  /* 0x0000000420007220 */ /* 0x044fe20000400000 */
[C---:B------:R-:W-:Y:S01]  /*5f30*/  FMUL R2, R32.reuse, R5 ;  /* 0x0000000520027220 */ /* 0x040fe20000400000 */
[C---:B-1----:R-:W-:Y:S01]  /*5f40*/  FMUL R3, R32.reuse, R6 ;  /* 0x0000000620037220 */ /* 0x042fe20000400000 */
[----:B------:R-:W-:Y:S01]  /*5f50*/  FMUL R7, R32, R7 ;  /* 0x0000000720077220 */ /* 0x000fe20000400000 */
[----:B------:R-:W-:Y:S01]  /*5f60*/  FFMA R36, R35, R20, R0 ;  /* 0x0000001423247223 */ /* 0x000fe20000000000 */
[----:B------:R-:W-:Y:S01]  /*5f70*/  LOP3.LUT R20, R59, 0xffffe000, RZ, 0xc0, !PT ;  /* 0xffffe0003b147812 */ /* 0x000fe200078ec0ff */
[C---:B------:R-:W-:Y:S01]  /*5f80*/  FFMA R37, R35.reuse, R21, R2 ;  /* 0x0000001523257223 */ /* 0x040fe20000000002 */
[----:B------:R-:W-:Y:S01]  /*5f90*/  LOP3.LUT R21, R54, 0xffffe000, RZ, 0xc0, !PT ;  /* 0xffffe00036157812 */ /* 0x000fe200078ec0ff */
[----:B------:R-:W-:Y:S01]  /*5fa0*/  FFMA R38, R35, R40, R3 ;  /* 0x0000002823267223 */ /* 0x000fe20000000003 */
[----:B------:R-:W-:Y:S01]  /*5fb0*/  LOP3.LUT R40, R53, 0xffffe000, RZ, 0xc0, !PT ;  /* 0xffffe00035287812 */ /* 0x000fe200078ec0ff */
[----:B------:R-:W-:Y:S01]  /*5fc0*/  FFMA R39, R35, R20, R7 ;  /* 0x0000001423277223 */ /* 0x000fe20000000007 */
[----:B------:R-:W-:Y:S01]  /*5fd0*/  LOP3.LUT R20, R55, 0xffffe000, RZ, 0xc0, !PT ;  /* 0xffffe00037147812 */ /* 0x000fe200078ec0ff */
[C---:B------:R-:W-:Y:S01]  /*5fe0*/  FMUL R4, R32.reuse, R8 ;  /* 0x0000000820047220 */ /* 0x040fe20000400000 */
[----:B------:R-:W-:Y:S01]  /*5ff0*/  F2FP.TF32.F32.PACK_B R36, R36 ;  /* 0x00000024ff24723e */ /* 0x000fe200024050ff */
[C---:B------:R-:W-:Y:S01]  /*6000*/  FMUL R5, R32.reuse, R9 ;  /* 0x0000000920057220 */ /* 0x040fe20000400000 */
[----:B------:R-:W-:Y:S01]  /*6010*/  F2FP.TF32.F32.PACK_B R37, R37 ;  /* 0x00000025ff25723e */ /* 0x000fe200024050ff */
[C---:B------:R-:W-:Y:S01]  /*6020*/  FMUL R6, R32.reuse, R10 ;  /* 0x0000000a20067220 */ /* 0x040fe20000400000 */
[----:B------:R-:W-:Y:S01]  /*6030*/  FMUL R11, R32, R11 ;  /* 0x0000000b200b7220 */ /* 0x000fe20000400000 */
[----:B------:R-:W-:Y:S01]  /*6040*/  F2FP.TF32.F32.PACK_B R38, R38 ;  /* 0x00000026ff26723e */ /* 0x000fe200024050ff */
[C---:B------:R-:W-:Y:S01]  /*6050*/  FFMA R4, R35.reuse, R41, R4 ;  /* 0x0000002923047223 */ /* 0x040fe20000000004 */
[----:B------:R-:W-:Y:S01]  /*6060*/  F2FP.TF32.F32.PACK_B R39, R39 ;  /* 0x00000027ff27723e */ /* 0x000fe200024050ff */
[C---:B------:R-:W-:Y:S01]  /*6070*/  FFMA R5, R35.reuse, R40, R5 ;  /* 0x0000002823057223 */ /* 0x040fe20000000005 */
[C---:B------:R-:W-:Y:S01]  /*6080*/  FFMA R6, R35.reuse, R21, R6 ;  /* 0x0000001523067223 */ /* 0x040fe20000000006 */
[----:B------:R-:W-:Y:S01]  /*6090*/  FFMA R7, R35, R20, R11 ;  /* 0x0000001423077223 */ /* 0x000fe2000000000b */
[----:B------:R-:W-:Y:S01]  /*60a0*/  LOP3.LUT R41, R48, 0xffffe000, RZ, 0xc0, !PT ;  /* 0xffffe00030297812 */ /* 0x000fe200078ec0ff */
[----:B------:R1:W-:Y:S01]  /*60b0*/  STS.128 [R80], R36 ;  /* 0x0000002450007388 */ /* 0x0003e20000000c00 */
[----:B------:R-:W-:Y:S01]  /*60c0*/  LOP3.LUT R40, R49, 0xffffe000, RZ, 0xc0, !PT ;  /* 0xffffe00031287812 */ /* 0x000fe200078ec0ff */
[C---:B------:R-:W-:Y:S01]  /*60d0*/  FMUL R8, R32.reuse, R12 ;  /* 0x0000000c20087220 */ /* 0x040fe20000400000 */
[----:B------:R-:W-:Y:S01]  /*60e0*/  FMUL R9, R32, R13 ;  /* 0x0000000d20097220 */ /* 0x000fe20000400000 */
[----:B------:R-:W-:Y:S01]  /*60f0*/  LOP3.LUT R21, R50, 0xffffe000, RZ, 0xc0, !PT ;  /* 0xffffe00032157812 */ /* 0x000fe200078ec0ff */
[C---:B------:R-:W-:Y:S01]  /*6100*/  FMUL R10, R32.reuse, R14 ;  /* 0x0000000e200a7220 */ /* 0x040fe20000400000 */
[----:B------:R-:W-:Y:S01]  /*6110*/  LOP3.LUT R20, R51, 0xffffe000, RZ, 0xc0, !PT ;  /* 0xffffe00033147812 */ /* 0x000fe200078ec0ff */
[----:B------:R-:W-:Y:S01]  /*6120*/  FMUL R15, R32, R15 ;  /* 0x0000000f200f7220 */ /* 0x000fe20000400000 */
[----:B------:R-:W-:Y:S01]  /*6130*/  F2FP.TF32.F32.PACK_B R4, R4 ;  /* 0x00000004ff04723e */ /* 0x000fe200024050ff */
[C---:B------:R-:W-:Y:S01]  /*6140*/  FFMA R8, R35.reuse, R41, R8 ;  /* 0x0000002923087223 */ /* 0x040fe20000000008 */
[----:B------:R-:W-:Y:S01]  /*6150*/  F2FP.TF32.F32.PACK_B R5, R5 ;  /* 0x00000005ff05723e */ /* 0x000fe200024050ff */
[C---:B------:R-:W-:Y:S01]  /*6160*/  FFMA R9, R35.reuse, R40, R9 ;  /* 0x0000002823097223 */ /* 0x040fe20000000009 */
[----:B------:R-:W-:Y:S01]  /*6170*/  F2FP.TF32.F32.PACK_B R6, R6 ;  /* 0x00000006ff06723e */ /* 0x000fe200024050ff */
[C---:B------:R-:W-:Y:S01]  /*6180*/  FFMA R10, R35.reuse, R21, R10 ;  /* 0x00000015230a7223 */ /* 0x040fe2000000000a */
[----:B------:R-:W-:Y:S01]  /*6190*/  F2FP.TF32.F32.PACK_B R7, R7 ;  /* 0x00000007ff07723e */ /* 0x000fe200024050ff */
[----:B------:R-:W-:Y:S01]  /*61a0*/  FFMA R11, R35, R20, R15 ;  /* 0x00000014230b7223 */ /* 0x000fe2000000000f */
[----:B------:R-:W-:Y:S01]  /*61b0*/  LOP3.LUT R41, R44, 0xffffe000, RZ, 0xc0, !PT ;  /* 0xffffe0002c297812 */ /* 0x000fe200078ec0ff */
[C---:B------:R-:W-:Y:S01]  /*61c0*/  FMUL R12, R32.reuse, R16 ;  /* 0x00000010200c7220 */ /* 0x040fe20000400000 */
[----:B------:R-:W-:Y:S01]  /*61d0*/  LOP3.LUT R40, R45, 0xffffe000, RZ, 0xc0, !PT ;  /* 0xffffe0002d287812 */ /* 0x000fe200078ec0ff */
[----:B------:R1:W-:Y:S01]  /*61e0*/  STS.128 [R79+0x10], R4 ;  /* 0x000010044f007388 */ /* 0x0003e20000000c00 */
        /* <DEDUP_REMOVED lines=13> */
[----:B------:R-:W-:Y:S02]  /*62c0*/  F2FP.TF32.F32.PACK_B R12, R12 ;  /* 0x0000000cff0c723e */ /* 0x000fe400024050ff */
[----:B------:R-:W-:Y:S01]  /*62d0*/  F2FP.TF32.F32.PACK_B R13, R13 ;  /* 0x0000000dff0d723e */ /* 0x000fe200024050ff */
[----:B------:R1:W-:Y:S01]  /*62e0*/  STS.128 [R78+0x20], R8 ;  /* 0x000020084e007388 */ /* 0x0003e20000000c00 */
[----:B------:R-:W-:Y:S02]  /*62f0*/  F2FP.TF32.F32.PACK_B R14, R14 ;  /* 0x0000000eff0e723e */ /* 0x000fe400024050ff */
[----:B------:R-:W-:Y:S05]  /*6300*/  F2FP.TF32.F32.PACK_B R15, R15 ;  /* 0x0000000fff0f723e */ /* 0x000fea00024050ff */
[----:B------:R1:W-:Y:S01]  /*6310*/  STS.128 [R86+0x30], R12 ;  /* 0x0000300c56007388 */ /* 0x0003e20000000c00 */
[----:B------:R-:W-:Y:S01]  /*6320*/  @!PT LDS RZ, [RZ] ;  /* 0x00000000fffff984 */ /* 0x000fe20000000800 */
[----:B------:R-:W-:Y:S01]  /*6330*/  @!PT LDS RZ, [RZ] ;  /* 0x00000000fffff984 */ /* 0x000fe20000000800 */
[----:B------:R-:W-:Y:S01]  /*6340*/  @!PT LDS RZ, [RZ] ;  /* 0x00000000fffff984 */ /* 0x000fe20000000800 */
[----:B------:R-:W-:Y:S01]  /*6350*/  @!PT LDS RZ, [RZ] ;  /* 0x00000000fffff984 */ /* 0x000fe20000000800 */
[----:B------:R2:W-:Y:S07]  /*6360*/  MEMBAR.ALL.CTA ;  /* 0x0000000000007992 */ /* 0x0005ee0000008000 */
[----:B--2---:R-:W2:Y:S02]  /*6370*/  FENCE.VIEW.ASYNC.S ;  /* 0x00000000000073c6 */ /* 0x004ea40000000000 */
[----:B--2---:R-:W-:Y:S06]  /*6380*/  BAR.SYNC.DEFER_BLOCKING 0x1, 0x80 ;  /* 0x0042000000007b1d */ /* 0x004fec0000010000 */
[----:B------:R-:W-:Y:S05]  /*6390*/  @P0 BRA `(.L_x_99) ;  /* 0x0000000000280947 */ /* 0x000fea0003800000 */
[----:B------:R-:W-:Y:S02]  /*63a0*/  UIADD3 UR4, UPT, UPT, UR48, 0x200, URZ ;  /* 0x0000020030047890 */ /* 0x000fe4000fffe0ff */
[----:B------:R-:W-:Y:S01]  /*63b0*/  UIADD3 UR6, UP0, UPT, UR52, 0x680, URZ ;  /* 0x0000068034067890 */ /* 0x000fe2000ff1e0ff */
[----:B------:R-:W-:Y:S03]  /*63c0*/  UMOV UR43, UR36 ;  /* 0x00000024002b7c82 */ /* 0x000fe60008000000 */
[----:B------:R-:W-:Y:S01]  /*63d0*/  MOV R73, UR4 ;  /* 0x0000000400497c02 */ /* 0x000fe20008000f00 */
[----:B------:R-:W-:Y:S03]  /*63e0*/  UIADD3.X UR7, UPT, UPT, URZ, UR53, URZ, UP0, !UPT ;  /* 0x00000035ff077290 */ /* 0x000fe600087fe4ff */
[----:B------:R-:W-:Y:S11]  /*63f0*/  R2UR UR40, R73 ;  /* 0x00000000492872ca */ /* 0x000ff600000e0000 */
[----:B------:R-:W-:Y:S02]  /*6400*/  @!UPT UIADD3 URZ, UPT, UPT, URZ, URZ, URZ ;  /* 0x000000fffffff290 */ /* 0x000fe4000fffe0ff */
[----:B------:R2:W-:Y:S01]  /*6410*/  UTMASTG.3D [UR40], [UR6] ;  /* 0x00000028060073b5 */ /* 0x0005e20008010000 */
[----:B------:R0:W-:Y:S01]  /*6420*/  UTMACMDFLUSH ;  /* 0x00000000000079b7 */ /* 0x0001e20000000000 */
[----:B--2---:R-:W-:Y:S04]  /*6430*/  DEPBAR.LE SB0, 0x1 ;  /* 0x000080400000791a */ /* 0x004fe80000000000 */
.L_x_99:
[----:B------:R-:W-:Y:S05]  /*6440*/  BSYNC.RECONVERGENT B0 ;  /* 0x0000000000007941 */ /* 0x000fea0003800200 */
.L_x_98:
[----:B------:R-:W-:Y:S01]  /*6450*/  BAR.SYNC.DEFER_BLOCKING 0x1, 0x80 ;  /* 0x0042000000007b1d */ /* 0x000fe20000010000 */
[----:B------:R-:W-:Y:S01]  /*6460*/  ISETP.NE.AND P1, PT, R87, RZ, PT ;  /* 0x000000ff5700720c */ /* 0x000fe20003f25270 */
[----:B------:R-:W-:Y:S01]  /*6470*/  UISETP.NE.AND UP0, UPT, UR49, URZ, UPT ;  /* 0x000000ff3100728c */ /* 0x000fe2000bf05270 */
[----:B------:R-:W-:Y:S11]  /*6480*/  LEA R3, R43, UR48, 0x3 ;  /* 0x000000302b037c11 */ /* 0x000ff6000f8e18ff */
[----:B------:R-:W-:Y:S01]  /*6490*/  @P1 SHF.L.U32 R2, R77, 0x1f, RZ ;  /* 0x0000001f4d021819 */ /* 0x000fe200000006ff */
[----:B------:R-:W-:Y:S06]  /*64a0*/  BRA.U !UP0, `(.L_x_100) ;  /* 0x0000000108247547 */ /* 0x000fec000b800000 */
[----:B-1----:R-:W-:Y:S01]  /*64b0*/  IMAD.U32 R5, RZ, RZ, UR51 ;  /* 0x00000033ff057e24 */ /* 0x002fe2000f8e00ff */
[----:B------:R-:W-:Y:S01]  /*64c0*/  MOV R0, UR37 ;  /* 0x0000002500007c02 */ /* 0x000fe20008000f00 */
[----:B------:R-:W-:Y:S03]  /*64d0*/  UIADD3 UR51, UPT, UPT, UR51, 0x1, URZ ;  /* 0x0000000133337890 */ /* 0x000fe6000fffe0ff */
[----:B------:R-:W-:Y:S01]  /*64e0*/  @P1 LEA R5, R5, UR48, 0x3 ;  /* 0x0000003005051c11 */ /* 0x000fe2000f8e18ff */
[----:B------:R-:W-:Y:S04]  /*64f0*/  UISETP.NE.AND UP0, UPT, UR51, 0x4, UPT ;  /* 0x000000043300788c */ /* 0x000fe8000bf05270 */
[----:B------:R-:W-:Y:S01]  /*6500*/  @P1 VIADD R5, R5, 0x60 ;  /* 0x0000006005051836 */ /* 0x000fe20000000000 */
[----:B------:R-:W-:Y:S04]  /*6510*/  USEL UR51, UR51, URZ, UP0 ;  /* 0x000000ff33337287 */ /* 0x000fe80008000000 */
[----:B------:R-:W-:Y:S04]  /*6520*/  @P1 PRMT R0, R0, 0x654, R5 ;  /* 0x0000065400001816 */ /* 0x000fe80000000005 */
[----:B------:R2:W-:Y:S04]  /*6530*/  @P1 SYNCS.ARRIVE.TRANS64.RED.A1T0 RZ, [R0+URZ], RZ ;  /* 0x000000ff00ff19a7 */ /* 0x0005e800081004ff */
.L_x_100:
[----:B------:R-:W4:Y:S01]  /*6540*/  @P1 SYNCS.PHASECHK.TRANS64.TRYWAIT P0, [R3+URZ+0x40], R2 ;  /* 0x00004002030015a7 */ /* 0x000f2200080011ff */
[----:B------:R-:W-:Y:S01]  /*6550*/  BSSY B1, `(.L_x_101) ;  /* 0x0000016000017945 */ /* 0x000fe20003800000 */
[----:B----4-:R-:W-:Y:S03]  /*6560*/  @P1 SEL R89, RZ, 0x1, !P0 ;  /* 0x00000001ff591807 */ /* 0x010fe60004000000 */
[----:B------:R-:W-:Y:S05]  /*6570*/  @!P1 BRA `(.L_x_102) ;  /* 0x00000000004c9947 */ /* 0x000fea0003800000 */
[----:B------:R-:W-:Y:S01]  /*6580*/  ISETP.NE.AND P0, PT, R89, RZ, PT ;  /* 0x000000ff5900720c */ /* 0x000fe20003f05270 */
[----:B------:R-:W-:Y:S01]  /*6590*/  BSSY B0, `(.L_x_103) ;  /* 0x000000b000007945 */ /* 0x000fe20003800000 */
[----:B------:R-:W-:Y:S11]  /*65a0*/  ISETP.NE.AND P1, PT, R90, RZ, PT ;  /* 0x000000ff5a00720c */ /* 0x000ff60003f25270 */
[----:B------:R-:W-:Y:S02]  /*65b0*/  @!UPT UIADD3 URZ, UPT, UPT, URZ, URZ, URZ ;  /* 0x000000fffffff290 */ /* 0x000fe4000fffe0ff */
[C---:B-1----:R-:W-:Y:S01]  /*65c0*/  @P1 IMAD R6, R43.reuse, 0x2000, R80 ;  /* 0x000020002b061824 */ /* 0x042fe200078e0250 */
[C---:B------:R-:W-:Y:S01]  /*65d0*/  @P1 LEA R4, R43.reuse, R78, 0xd ;  /* 0x0000004e2b041211 */ /* 0x040fe200078e68ff */
[C---:B------:R-:W-:Y:S02]  /*65e0*/  @P1 IMAD R5, R43.reuse, 0x2000, R79 ;  /* 0x000020002b051824 */ /* 0x040fe400078e024f */
[----:B------:R-:W-:Y:S01]  /*65f0*/  @P1 IMAD R2, R43, 0x2000, R86 ;  /* 0x000020002b021824 */ /* 0x000fe200078e0256 */
[----:B------:R-:W-:Y:S06]  /*6600*/  @P0 BRA `(.L_x_104) ;  /* 0x00000000000c0947 */ /* 0x000fec0003800000 */
[----:B--2---:R-:W-:Y:S04]  /*6610*/  SHF.L.U32 R0, R77, 0x1f, RZ ;  /* 0x0000001f4d007819 */ /* 0x004fe800000006ff */
[----:B------:R-:W1:Y:S02]  /*6620*/  SYNCS.PHASECHK.TRANS64.TRYWAIT P0, [R3+URZ+0x40], R0 ;  /* 0x00004000030075a7 */ /* 0x000e6400080011ff */
[----:B-1----:R-:W-:Y:S05]  /*6630*/  @!P0 BRA `(.L_x_105) ;  /* 0x0000002800248947 */ /* 0x002fea0003800000 */
.L_x_104:
[----:B------:R-:W-:Y:S05]  /*6640*/  BSYNC B0 ;  /* 0x0000000000007941 */ /* 0x000fea0003800000 */
.L_x_103:
[----:B------:R-:W-:Y:S02]  /*6650*/  ISETP.NE.AND P0, PT, R90, RZ, PT ;  /* 0x000000ff5a00720c */ /* 0x000fe40003f05270 */
[----:B------:R-:W-:Y:S11]  /*6660*/  IADD3 R43, PT, PT, R43, 0x1, RZ ;  /* 0x000000012b2b7810 */ /* 0x000ff60007ffe0ff */
[----:B------:R4:W1:Y:S04]  /*6670*/  @P0 LDS.128 R56, [R6] ;  /* 0x0000000006380984 */ /* 0x0008680000000c00 */
[----:B------:R4:W1:Y:S04]  /*6680*/  @P0 LDS.128 R52, [R5+0x10] ;  /* 0x0000100005340984 */ /* 0x0008680000000c00 */
[----:B------:R4:W1:Y:S04]  /*6690*/  @P0 LDS.128 R48, [R4+0x20] ;  /* 0x0000200004300984 */ /* 0x0008680000000c00 */
[----:B------:R4:W1:Y:S02]  /*66a0*/  @P0 LDS.128 R44, [R2+0x30] ;  /* 0x00003000022c0984 */ /* 0x0008640000000c00 */
.L_x_102:
[----:B------:R-:W-:Y:S05]  /*66b0*/  BSYNC B1 ;  /* 0x0000000000017941 */ /* 0x000fea0003800000 */
.L_x_101:
[----:B-1----:R-:W-:Y:S05]  /*66c0*/  VIADD R3, R34, 0x10 ;  /* 0x0000001022037836 */ /* 0x002fea0000000000 */
[----:B------:R-:W-:Y:S04]  /*66d0*/  SHF.R.U32.HI R3, RZ, 0x15, R3 ;  /* 0x00000015ff037819 */ /* 0x000fe80000011603 */
[----:B------:R-:W-:Y:S11]  /*66e0*/  LOP3.LUT P0, RZ, R3, 0x3, R72, 0x48, !PT ;  /* 0x0000000303ff7812 */ /* 0x000ff60007804848 */
[----:B------:R-:W-:Y:S02]  /*66f0*/  @!UPT UIADD3 URZ, UPT, UPT, URZ, URZ, URZ ;  /* 0x000000fffffff290 */ /* 0x000fe4000fffe0ff */
[----:B------:R-:W-:Y:S05]  /*6700*/  @!P0 BRA `(.L_x_106) ;  /* 0x0000000000408947 */ /* 0x000fea0003800000 */
[----:B------:R-:W1:Y:S01]  /*6710*/  LDCU.64 UR8, c[0x4][0x70] ;  /* 0x01000e00ff0877ac */ /* 0x000e620008000a00 */
[----:B------:R-:W-:Y:S01]  /*6720*/  MOV R3, 0x0 ;  /* 0x0000000000037802 */ /* 0x000fe20000000f00 */
[----:B------:R-:W-:Y:S02]  /*6730*/  HFMA2 R12, -RZ, RZ, 0, 5.9604644775390625e-08 ;  /* 0x00000001ff0c7431 */ /* 0x000fe400000001ff */
[----:B------:R-:W-:Y:S02]  /*6740*/  IMAD.MOV.U32 R8, RZ, RZ, 0x192 ;  /* 0x00000192ff087424 */ /* 0x000fe400078e00ff */
[----:B------:R-:W-:Y:S01]  /*6750*/  IMAD.MOV.U32 R13, RZ, RZ, RZ ;  /* 0x000000ffff0d7224 */ /* 0x000fe200078e00ff */
[----:B------:R-:W5:Y:S01]  /*6760*/  LDCU.64 UR6, c[0x4][0x78] ;  /* 0x01000f00ff0677ac */ /* 0x000f620008000a00 */
[----:B----4-:R-:W4:Y:S01]  /*6770*/  LDC.64 R2, c[0x4][R3] ;  /* 0x0100000003027b82 */ /* 0x010f220000000a00 */
[----:B------:R-:W2:Y:S01]  /*6780*/  LDCU.64 UR4, c[0x4][0x10] ;  /* 0x01000200ff0477ac */ /* 0x000ea20008000a00 */
[----:B-1----:R-:W-:Y:S01]  /*6790*/  MOV R5, UR9 ;  /* 0x0000000900057c02 */ /* 0x002fe20008000f00 */
[----:B------:R-:W-:Y:S01]  /*67a0*/  IMAD.U32 R4, RZ, RZ, UR8 ;  /* 0x00000008ff047e24 */ /* 0x000fe2000f8e00ff */
[----:B-----5:R-:W-:Y:S01]  /*67b0*/  MOV R7, UR7 ;  /* 0x0000000700077c02 */ /* 0x020fe20008000f00 */
[----:B------:R-:W-:Y:S01]  /*67c0*/  IMAD.U32 R6, RZ, RZ, UR6 ;  /* 0x00000006ff067e24 */ /* 0x000fe2000f8e00ff */
[----:B--2---:R-:W-:Y:S01]  /*67d0*/  MOV R11, UR5 ;  /* 0x00000005000b7c02 */ /* 0x004fe20008000f00 */
[----:B------:R-:W-:Y:S02]  /*67e0*/  IMAD.U32 R10, RZ, RZ, UR4 ;  /* 0x00000004ff0a7e24 */ /* 0x000fe4000f8e00ff */
[----:B------:R-:W-:Y:S07]  /*67f0*/  LEPC R20, `(.L_x_106) ;  /* 0x000000001014794e */ /* 0x000fee0000000000 */
[----:B---34-:R-:W-:Y:S05]  /*6800*/  CALL.ABS.NOINC R2 ;  /* 0x0000000002007343 */ /* 0x018fea0003c00000 */
.L_x_106:
[----:B------:R-:W-:Y:S01]  /*6810*/  LOP3.LUT R20, R56, 0xffffe000, RZ, 0xc0, !PT ;  /* 0xffffe00038147812 */ /* 0x000fe200078ec0ff */
[----:B------:R-:W-:Y:S05]  /*6820*/  WARPSYNC.ALL ;  /* 0x0000000000007948 */ /* 0x000fea0003800000 */
[----:B------:R-:W-:Y:S01]  /*6830*/  R2UR UR4, R34 ;  /* 0x00000000220472ca */ /* 0x000fe200000e0000 */
[----:B------:R-:W-:Y:S01]  /*6840*/  IMAD.U32 R92, RZ, RZ, UR51 ;  /* 0x00000033ff5c7e24 */ /* 0x000fe2000f8e00ff */
[----:B------:R-:W-:Y:S01]  /*6850*/  LOP3.LUT R21, R57, 0xffffe000, RZ, 0xc0, !PT ;  /* 0xffffe00039157812 */ /* 0x000fe200078ec0ff */
[----:B------:R-:W-:Y:S01]  /*6860*/  IMAD.U32 R91, RZ, RZ, UR37 ;  /* 0x00000025ff5b7e24 */ /* 0x000fe2000f8e00ff */
[----:B------:R-:W-:Y:S01]  /*6870*/  LOP3.LUT R40, R59, 0xffffe000, RZ, 0xc0, !PT ;  /* 0xffffe0003b287812 */ /* 0x000fe200078ec0ff */
[----:B------:R-:W-:Y:S01]  /*6880*/  BSSY.RECONVERGENT B0, `(.L_x_107) ;  /* 0x000005b000007945 */ /* 0x000fe20003800200 */
[----:B------:R-:W-:Y:S02]  /*6890*/  LOP3.LUT R41, R52, 0xffffe000, RZ, 0xc0, !PT ;  /* 0xffffe00034297812 */ /* 0x000fe400078ec0ff */
[----:B------:R-:W-:Y:S02]  /*68a0*/  LOP3.LUT R42, R53, 0xffffe000, RZ, 0xc0, !PT ;  /* 0xffffe000352a7812 */ /* 0x000fe400078ec0ff */
[----:B------:R-:W-:Y:S02]  /*68b0*/  ISETP.NE.AND P6, PT, R87, RZ, PT ;  /* 0x000000ff5700720c */ /* 0x000fe40003fc5270 */
[----:B------:R-:W-:Y:S01]  /*68c0*/  ISETP.NE.AND P0, PT, R82, RZ, PT ;  /* 0x000000ff5200720c */ /* 0x000fe20003f05270 */
[----:B----4-:R-:W2:Y:S10]  /*68d0*/  LDTM.x16 R4, tmem[UR4+0x10] ;  /* 0x00001004000479ee */ /* 0x010eb40008240000 */
[----:B------:R-:W-:Y:S02]  /*68e0*/  @P6 LEA R92, R92, UR48, 0x3 ;  /* 0x000000305c5c6c11 */ /* 0x000fe4000f8e18ff */
[----:B------:R-:W-:Y:S03]  /*68f0*/  @P6 SHF.L.U32 R93, R77, 0x1f, RZ ;  /* 0x0000001f4d5d6819 */ /* 0x000fe600000006ff */
[----:B------:R-:W-:Y:S05]  /*6900*/  @P6 VIADD R92, R92, 0x60 ;  /* 0x000000605c5c6836 */ /* 0x000fea0000000000 */
[----:B------:R-:W-:Y:S02]  /*6910*/  @P6 PRMT R91, R91, 0x654, R92 ;  /* 0x000006545b5b6816 */ /* 0x000fe4000000005c */
[----:B------:R-:W-:Y:S01]  /*6920*/  LEA R92, R43, UR48, 0x3 ;  /* 0x000000302b5c7c11 */ /* 0x000fe2000f8e18ff */
[C---:B--2---:R-:W-:Y:S01]  /*6930*/  FMUL R0, R32.reuse, R4 ;  /* 0x0000000420007220 */ /* 0x044fe20000400000 */
[C---:B------:R-:W-:Y:S01]  /*6940*/  FMUL R2, R32.reuse, R5 ;  /* 0x0000000520027220 */ /* 0x040fe20000400000 */
[C---:B------:R-:W-:Y:S01]  /*6950*/  FMUL R3, R32.reuse, R6 ;  /* 0x0000000620037220 */ /* 0x040fe20000400000 */
[----:B------:R-:W-:Y:S01]  /*6960*/  FMUL R7, R32, R7 ;  /* 0x0000000720077220 */ /* 0x000fe20000400000 */
[C---:B------:R-:W-:Y:S01]  /*6970*/  FFMA R36, R35.reuse, R20, R0 ;  /* 0x0000001423247223 */ /* 0x040fe20000000000 */
[----:B------:R-:W-:Y:S01]  /*6980*/  LOP3.LUT R20, R58, 0xffffe000, RZ, 0xc0, !PT ;  /* 0xffffe0003a147812 */ /* 0x000fe200078ec0ff */
[C---:B------:R-:W-:Y:S01]  /*6990*/  FFMA R37, R35.reuse, R21, R2 ;  /* 0x0000001523257223 */ /* 0x040fe20000000002 */
[----:B------:R-:W-:Y:S01]  /*69a0*/  LOP3.LUT R21, R48, 0xffffe000, RZ, 0xc0, !PT ;  /* 0xffffe00030157812 */ /* 0x000fe200078ec0ff */
[----:B------:R-:W-:Y:S01]  /*69b0*/  FMUL R4, R32, R8 ;  /* 0x0000000820047220 */ /* 0x000fe20000400000 */
[----:B------:R-:W-:Y:S01]  /*69c0*/  F2FP.TF32.F32.PACK_B R36, R36 ;  /* 0x00000024ff24723e */ /* 0x000fe200024050ff */
[C---:B------:R-:W-:Y:S01]  /*69d0*/  FFMA R38, R35.reuse, R20, R3 ;  /* 0x0000001423267223 */ /* 0x040fe20000000003 */
[----:B------:R-:W-:Y:S01]  /*69e0*/  LOP3.LUT R20, R54, 0xffffe000, RZ, 0xc0, !PT ;  /* 0xffffe00036147812 */ /* 0x000fe200078ec0ff */
[----:B------:R-:W-:Y:S01]  /*69f0*/  FFMA R39, R35, R40, R7 ;  /* 0x0000002823277223 */ /* 0x000fe20000000007 */
[----:B------:R-:W-:Y:S01]  /*6a00*/  LOP3.LUT R40, R55, 0xffffe000, RZ, 0xc0, !PT ;  /* 0xffffe00037287812 */ /* 0x000fe200078ec0ff */
[C---:B------:R-:W-:Y:S01]  /*6a10*/  FMUL R5, R32.reuse, R9 ;  /* 0x0000000920057220 */ /* 0x040fe20000400000 */
[C---:B------:R-:W-:Y:S01]  /*6a20*/  FMUL R6, R32.reuse, R10 ;  /* 0x0000000a20067220 */ /* 0x040fe20000400000 */
[C---:B------:R-:W-:Y:S01]  /*6a30*/  FMUL R11, R32.reuse, R11 ;  /* 0x0000000b200b7220 */ /* 0x040fe20000400000 */
[----:B------:R-:W-:Y:S01]  /*6a40*/  F2FP.TF32.F32.PACK_B R37, R37 ;  /* 0x00000025ff25723e */ /* 0x000fe200024050ff */
[C---:B------:R-:W-:Y:S01]  /*6a50*/  FFMA R4, R35.reuse, R41, R4 ;  /* 0x0000002923047223 */ /* 0x040fe20000000004 */
[----:B------:R-:W-:Y:S01]  /*6a60*/  F2FP.TF32.F32.PACK_B R38, R38 ;  /* 0x00000026ff26723e */ /* 0x000fe200024050ff */
[C---:B------:R-:W-:Y:S01]  /*6a70*/  FFMA R5, R35.reuse, R42, R5 ;  /* 0x0000002a23057223 */ /* 0x040fe20000000005 */
[----:B------:R-:W-:Y:S01]  /*6a80*/  F2FP.TF32.F32.PACK_B R39, R39 ;  /* 0x00000027ff27723e */ /* 0x000fe200024050ff */
[C---:B------:R-:W-:Y:S01]  /*6a90*/  FFMA R6, R35.reuse, R20, R6 ;  /* 0x0000001423067223 */ /* 0x040fe20000000006 */
[----:B------:R-:W-:Y:S01]  /*6aa0*/  FFMA R7, R35, R40, R11 ;  /* 0x0000002823077223 */ /* 0x000fe2000000000b */
        /* <DEDUP_REMOVED lines=47> */
[----:B------:R-:W-:Y:S02]  /*6da0*/  UIADD3 UR8, UP0, UPT, UR52, 0x680, URZ ;  /* 0x0000068034087890 */ /* 0x000fe4000ff1e0ff */
[----:B------:R-:W-:Y:S02]  /*6db0*/  UIADD3 UR5, UPT, UPT, UR41, 0x10, URZ ;  /* 0x0000001029057890 */ /* 0x000fe4000fffe0ff */
[----:B------:R-:W-:Y:S02]  /*6dc0*/  UIADD3 UR4, UPT, UPT, UR48, 0x2200, URZ ;  /* 0x0000220030047890 */ /* 0x000fe4000fffe0ff */
[----:B------:R-:W-:Y:S01]  /*6dd0*/  UIADD3.X UR9, UPT, UPT, URZ, UR53, URZ, UP0, !UPT ;  /* 0x00000035ff097290 */ /* 0x000fe200087fe4ff */
[----:B------:R-:W-:Y:S01]  /*6de0*/  UMOV UR6, UR42 ;  /* 0x0000002a00067c82 */ /* 0x000fe20008000000 */
[----:B------:R-:W-:Y:S07]  /*6df0*/  UMOV UR7, UR36 ;  /* 0x0000002400077c82 */ /* 0x000fee0008000000 */
[----:B------:R2:W-:Y:S01]  /*6e00*/  UTMASTG.3D [UR4], [UR8] ;  /* 0x00000004080073b5 */ /* 0x0005e20008010000 */
[----:B------:R0:W-:Y:S01]  /*6e10*/  UTMACMDFLUSH ;  /* 0x00000000000079b7 */ /* 0x0001e20000000000 */
[----:B--2---:R-:W-:Y:S04]  /*6e20*/  DEPBAR.LE SB0, 0x1 ;  /* 0x000080400000791a */ /* 0x004fe80000000000 */
.L_x_108:
[----:B------:R-:W-:Y:S05]  /*6e30*/  BSYNC.RECONVERGENT B0 ;  /* 0x0000000000007941 */ /* 0x000fea0003800200 */
.L_x_107:
[----:B------:R-:W-:Y:S01]  /*6e40*/  BAR.SYNC.DEFER_BLOCKING 0x1, 0x80 ;  /* 0x0042000000007b1d */ /* 0x000fe20000010000 */
[----:B------:R-:W-:Y:S04]  /*6e50*/  UIADD3 UR40, UPT, UPT, UR51, 0x1, URZ ;  /* 0x0000000133287890 */ /* 0x000fe8000fffe0ff */
[----:B------:R-:W-:Y:S04]  /*6e60*/  UISETP.NE.AND UP0, UPT, UR40, 0x4, UPT ;  /* 0x000000042800788c */ /* 0x000fe8000bf05270 */
[----:B------:R-:W-:Y:S01]  /*6e70*/  USEL UR40, UR40, URZ, UP0 ;  /* 0x000000ff28287287 */ /* 0x000fe20008000000 */
[----:B------:R2:W-:Y:S01]  /*6e80*/  @P6 SYNCS.ARRIVE.TRANS64.RED.A1T0 RZ, [R91+URZ], RZ ;  /* 0x000000ff5bff69a7 */ /* 0x0005e200081004ff */
[----:B------:R-:W-:Y:S01]  /*6e90*/  BSSY B1, `(.L_x_109) ;  /* 0x0000017000017945 */ /* 0x000fe20003800000 */
[----:B------:R-:W4:Y:S02]  /*6ea0*/  @P6 SYNCS.PHASECHK.TRANS64.TRYWAIT P0, [R92+URZ+0x40], R93 ;  /* 0x0000405d5c0065a7 */ /* 0x000f2400080011ff */
[----:B----4-:R-:W-:Y:S01]  /*6eb0*/  @P6 SEL R89, RZ, 0x1, !P0 ;  /* 0x00000001ff596807 */ /* 0x010fe20004000000 */
[----:B--2---:R-:W-:Y:S06]  /*6ec0*/  @!P6 BRA `(.L_x_110) ;  /* 0x00000000004ce947 */ /* 0x004fec0003800000 */
        /* <DEDUP_REMOVED lines=9> */
[----:B------:R-:W-:Y:S04]  /*6f60*/  SHF.L.U32 R5, R77, 0x1f, RZ ;  /* 0x0000001f4d057819 */ /* 0x000fe800000006ff */
[----:B------:R-:W1:Y:S02]  /*6f70*/  SYNCS.PHASECHK.TRANS64.TRYWAIT P0, [R92+URZ+0x40], R5 ;  /* 0x000040055c0075a7 */ /* 0x000e6400080011ff */
[----:B-1----:R-:W-:Y:S05]  /*6f80*/  @!P0 BRA `(.L_x_113) ;  /* 0x0000001c00e48947 */ /* 0x002fea0003800000 */
.L_x_112:
[----:B------:R-:W-:Y:S05]  /*6f90*/  BSYNC B0 ;  /* 0x0000000000007941 */ /* 0x000fea0003800000 */
.L_x_111:
[----:B------:R-:W-:Y:S02]  /*6fa0*/  ISETP.NE.AND P0, PT, R90, RZ, PT ;  /* 0x000000ff5a00720c */ /* 0x000fe40003f05270 */
[----:B------:R-:W-:Y:S11]  /*6fb0*/  IADD3 R43, PT, PT, R43, 0x1, RZ ;  /* 0x000000012b2b7810 */ /* 0x000ff60007ffe0ff */
[----:B------:R2:W4:Y:S04]  /*6fc0*/  @P0 LDS.128 R56, [R4] ;  /* 0x0000000004380984 */ /* 0x0005280000000c00 */
[----:B------:R2:W1:Y:S04]  /*6fd0*/  @P0 LDS.128 R52, [R3+0x10] ;  /* 0x0000100003340984 */ /* 0x0004680000000c00 */
[----:B------:R2:W1:Y:S04]  /*6fe0*/  @P0 LDS.128 R48, [R2+0x20] ;  /* 0x0000200002300984 */ /* 0x0004680000000c00 */
[----:B------:R2:W1:Y:S02]  /*6ff0*/  @P0 LDS.128 R44, [R0+0x30] ;  /* 0x00003000002c0984 */ /* 0x0004640000000c00 */
.L_x_110:
[----:B------:R-:W-:Y:S05]  /*7000*/  BSYNC B1 ;  /* 0x0000000000017941 */ /* 0x000fea0003800000 */
.L_x_109:
[----:B--2---:R-:W-:Y:S05]  /*7010*/  VIADD R3, R34, 0x20 ;  /* 0x0000002022037836 */ /* 0x004fea0000000000 */
[----:B------:R-:W-:Y:S04]  /*7020*/  SHF.R.U32.HI R3, RZ, 0x15, R3 ;  /* 0x00000015ff037819 */ /* 0x000fe80000011603 */
[----:B------:R-:W-:Y:S11]  /*7030*/  LOP3.LUT P0, RZ, R3, 0x3, R72, 0x48, !PT ;  /* 0x0000000303ff7812 */ /* 0x000ff60007804848 */
[----:B------:R-:W-:Y:S02]  /*7040*/  @!UPT UIADD3 URZ, UPT, UPT, URZ, URZ, URZ ;  /* 0x000000fffffff290 */ /* 0x000fe4000fffe0ff */
[----:B------:R-:W-:Y:S05]  /*7050*/  @!P0 BRA `(.L_x_114) ;  /* 0x0000000000408947 */ /* 0x000fea0003800000 */
[----:B------:R-:W2:Y:S01]  /*7060*/  LDCU.64 UR8, c[0x4][0x70] ;  /* 0x01000e00ff0877ac */ /* 0x000ea20008000a00 */
[----:B------:R-:W-:Y:S01]  /*7070*/  MOV R3, 0x0 ;  /* 0x0000000000037802 */ /* 0x000fe20000000f00 */
[----:B-1----:R-:W-:Y:S02]  /*7080*/  HFMA2 R12, -RZ, RZ, 0, 5.9604644775390625e-08 ;  /* 0x00000001ff0c7431 */ /* 0x002fe400000001ff */
[----:B------:R-:W-:Y:S02]  /*7090*/  IMAD.MOV.U32 R8, RZ, RZ, 0x192 ;  /* 0x00000192ff087424 */ /* 0x000fe400078e00ff */
[----:B------:R-:W-:Y:S01]  /*70a0*/  IMAD.MOV.U32 R13, RZ, RZ, RZ ;  /* 0x000000ffff0d7224 */ /* 0x000fe200078e00ff */
[----:B------:R-:W1:Y:S01]  /*70b0*/  LDCU.64 UR6, c[0x4][0x78] ;  /* 0x01000f00ff0677ac */ /* 0x000e620008000a00 */
[----:B------:R-:W3:Y:S01]  /*70c0*/  LDC.64 R2, c[0x4][R3] ;  /* 0x0100000003027b82 */ /* 0x000ee20000000a00 */
[----:B------:R-:W5:Y:S01]  /*70d0*/  LDCU.64 UR4, c[0x4][0x10] ;  /* 0x01000200ff0477ac */ /* 0x000f620008000a00 */
[----:B--2---:R-:W-:Y:S01]  /*70e0*/  MOV R5, UR9 ;  /* 0x0000000900057c02 */ /* 0x004fe20008000f00 */
[----:B------:R-:W-:Y:S01]  /*70f0*/  IMAD.U32 R4, RZ, RZ, UR8 ;  /* 0x00000008ff047e24 */ /* 0x000fe2000f8e00ff */
[----:B-1----:R-:W-:Y:S01]  /*7100*/  MOV R7, UR7 ;  /* 0x0000000700077c02 */ /* 0x002fe20008000f00 */
[----:B------:R-:W-:Y:S01]  /*7110*/  IMAD.U32 R6, RZ, RZ, UR6 ;  /* 0x00000006ff067e24 */ /* 0x000fe2000f8e00ff */
[----:B-----5:R-:W-:Y:S01]  /*7120*/  MOV R11, UR5 ;  /* 0x00000005000b7c02 */ /* 0x020fe20008000f00 */
[----:B------:R-:W-:Y:S02]  /*7130*/  IMAD.U32 R10, RZ, RZ, UR4 ;  /* 0x00000004ff0a7e24 */ /* 0x000fe4000f8e00ff */
[----:B------:R-:W-:Y:S07]  /*7140*/  LEPC R20, `(.L_x_114) ;  /* 0x000000001014794e */ /* 0x000fee0000000000 */
[----:B---34-:R-:W-:Y:S05]  /*7150*/  CALL.ABS.NOINC R2 ;  /* 0x0000000002007343 */ /* 0x018fea0003c00000 */
.L_x_114:
[----:B----4-:R-:W-:Y:S01]  /*7160*/  LOP3.LUT R20, R56, 0xffffe000, RZ, 0xc0, !PT ;  /* 0xffffe00038147812 */ /* 0x010fe200078ec0ff */
[----:B------:R-:W-:Y:S05]  /*7170*/  WARPSYNC.ALL ;  /* 0x0000000000007948 */ /* 0x000fea0003800000 */
[----:B------:R-:W-:Y:S01]  /*7180*/  R2UR UR4, R34 ;  /* 0x00000000220472ca */ /* 0x000fe200000e0000 */
[----:B-1----:R-:W-:Y:S01]  /*7190*/  IMAD.U32 R92, RZ, RZ, UR40 ;  /* 0x00000028ff5c7e24 */ /* 0x002fe2000f8e00ff */
        /* <DEDUP_REMOVED lines=8> */
[----:B------:R-:W1:Y:S10]  /*7220*/  LDTM.x16 R4, tmem[UR4+0x20] ;  /* 0x00002004000479ee */ /* 0x000e740008240000 */
[----:B------:R-:W-:Y:S02]  /*7230*/  @P6 LEA R92, R92, UR48, 0x3 ;  /* 0x000000305c5c6c11 */ /* 0x000fe4000f8e18ff */
[----:B------:R-:W-:Y:S03]  /*7240*/  @P6 SHF.L.U32 R93, R77, 0x1f, RZ ;  /* 0x0000001f4d5d6819 */ /* 0x000fe600000006ff */
[----:B------:R-:W-:Y:S05]  /*7250*/  @P6 VIADD R92, R92, 0x60 ;  /* 0x000000605c5c6836 */ /* 0x000fea0000000000 */
[----:B------:R-:W-:Y:S02]  /*7260*/  @P6 PRMT R91, R91, 0x654, R92 ;  /* 0x000006545b5b6816 */ /* 0x000fe4000000005c */
[----:B------:R-:W-:Y:S01]  /*7270*/  LEA R92, R43, UR48, 0x3 ;  /* 0x000000302b5c7c11 */ /* 0x000fe2000f8e18ff */
[C---:B-1----:R-:W-:Y:S01]  /*7280*/  FMUL R0, R32.reuse, R4 ;  /* 0x0000000420007220 */ /* 0x042fe20000400000 */
        /* <DEDUP_REMOVED lines=79> */
.L_x_116:
[----:B------:R-:W-:Y:S05]  /*7780*/  BSYNC.RECONVERGENT B0 ;  /* 0x0000000000007941 */ /* 0x000fea0003800200 */
.L_x_115:
        /* <DEDUP_REMOVED lines=13> */
[C---:B------:R-:W-:Y:S01]  /*7860*/  @P1 IMAD R3, R43.reuse, 0x2000, R80 ;  /* 0x000020002b031824 */ /* 0x040fe200078e0250 */
[C---:B------:R-:W-:Y:S01]  /*7870*/  @P1 LEA R0, R43.reuse, R78, 0xd ;  /* 0x0000004e2b001211 */ /* 0x040fe200078e68ff */
[C---:B------:R-:W-:Y:S02]  /*7880*/  @P1 IMAD R2, R43.reuse, 0x2000, R79 ;  /* 0x000020002b021824 */ /* 0x040fe400078e024f */
[----:B------:R-:W-:Y:S01]  /*7890*/  @P1 IMAD R43, R43, 0x2000, R86 ;  /* 0x000020002b2b1824 */ /* 0x000fe200078e0256 */
[----:B------:R-:W-:Y:S06]  /*78a0*/  @P0 BRA `(.L_x_120) ;  /* 0x00000000000c0947 */ /* 0x000fec0003800000 */
[----:B-1----:R-:W-:Y:S04]  /*78b0*/  SHF.L.U32 R5, R77, 0x1f, RZ ;  /* 0x0000001f4d057819 */ /* 0x002fe800000006ff */
[----:B------:R-:W1:Y:S02]  /*78c0*/  SYNCS.PHASECHK.TRANS64.TRYWAIT P0, [R92+URZ+0x40], R5 ;  /* 0x000040055c0075a7 */ /* 0x000e6400080011ff */
[----:B-1----:R-:W-:Y:S05]  /*78d0*/  @!P0 BRA `(.L_x_121) ;  /* 0x0000001400a48947 */ /* 0x002fea0003800000 */
.L_x_120:
[----:B------:R-:W-:Y:S05]  /*78e0*/  BSYNC B0 ;  /* 0x0000000000007941 */ /* 0x000fea0003800000 */
.L_x_119:
[----:B------:R-:W-:Y:S11]  /*78f0*/  ISETP.NE.AND P0, PT, R90, RZ, PT ;  /* 0x000000ff5a00720c */ /* 0x000ff60003f05270 */
[----:B------:R-:W-:Y:S02]  /*7900*/  @!UPT UIADD3 URZ, UPT, UPT, URZ, URZ, URZ ;  /* 0x000000fffffff290 */ /* 0x000fe4000fffe0ff */
[----:B------:R2:W4:Y:S04]  /*7910*/  @P0 LDS.128 R56, [R3] ;  /* 0x0000000003380984 */ /* 0x0005280000000c00 */
[----:B------:R2:W1:Y:S04]  /*7920*/  @P0 LDS.128 R52, [R2+0x10] ;  /* 0x0000100002340984 */ /* 0x0004680000000c00 */
[----:B------:R2:W1:Y:S04]  /*7930*/  @P0 LDS.128 R48, [R0+0x20] ;  /* 0x0000200000300984 */ /* 0x0004680000000c00 */
[----:B------:R2:W1:Y:S02]  /*7940*/  @P0 LDS.128 R44, [R43+0x30] ;  /* 0x000030002b2c0984 */ /* 0x0004640000000c00 */
.L_x_118:
[----:B------:R-:W-:Y:S05]  /*7950*/  BSYNC B1 ;  /* 0x0000000000017941 */ /* 0x000fea0003800000 */
.L_x_117:
        /* <DEDUP_REMOVED lines=21> */
.L_x_122:
[----:B------:R-:W-:Y:S01]  /*7ab0*/  ISETP.NE.AND P0, PT, R82, RZ, PT ;  /* 0x000000ff5200720c */ /* 0x000fe20003f05270 */
[----:B------:R-:W-:Y:S05]  /*7ac0*/  WARPSYNC.ALL ;  /* 0x0000000000007948 */ /* 0x000fea0003800000 */
[----:B------:R-:W-:Y:S01]  /*7ad0*/  R2UR UR4, R34 ;  /* 0x00000000220472ca */ /* 0x000fe200000e0000 */
[----:B------:R-:W-:Y:S01]  /*7ae0*/  BSSY.RECONVERGENT B0, `(.L_x_123) ;  /* 0x000005c000007945 */ /* 0x000fe20003800200 */
[----:B------:R-:W-:Y:S02]  /*7af0*/  R2UR UR5, R88 ;  /* 0x00000000580572ca */ /* 0x000fe400000e0000 */
[----:B----4-:R-:W-:Y:S02]  /*7b00*/  LOP3.LUT R0, R56, 0xffffe000, RZ, 0xc0, !PT ;  /* 0xffffe00038007812 */ /* 0x010fe400078ec0ff */
[----:B------:R-:W-:Y:S02]  /*7b10*/  LOP3.LUT R2, R57, 0xffffe000, RZ, 0xc0, !PT ;  /* 0xffffe00039027812 */ /* 0x000fe400078ec0ff */
[----:B------:R-:W-:Y:S02]  /*7b20*/  LOP3.LUT R3, R58, 0xffffe000, RZ, 0xc0, !PT ;  /* 0xffffe0003a037812 */ /* 0x000fe400078ec0ff */
[----:B------:R-:W-:Y:S02]  /*7b30*/  LOP3.LUT R20, R59, 0xffffe000, RZ, 0xc0, !PT ;  /* 0xffffe0003b147812 */ /* 0x000fe400078ec0ff */
[----:B-1----:R-:W-:Y:S01]  /*7b40*/  LOP3.LUT R21, R52, 0xffffe000, RZ, 0xc0, !PT ;  /* 0xffffe00034157812 */ /* 0x002fe200078ec0ff */
[----:B------:R-:W1:Y:S01]  /*7b50*/  LDTM.x16 R4, tmem[UR4+0x30] ;  /* 0x00003004000479ee */ /* 0x000e620008240000 */
[----:B------:R-:W-:Y:S01]  /*7b60*/  LOP3.LUT R36, R53, 0xffffe000, RZ, 0xc0, !PT ;  /* 0xffffe00035247812 */ /* 0x000fe200078ec0ff */
[----:B------:R-:W-:Y:S01]  /*7b70*/  UIADD3 UR5, UPT, UPT, UR5, 0xd0, URZ ;  /* 0x000000d005057890 */ /* 0x000fe2000fffe0ff */
[----:B------:R-:W-:Y:S01]  /*7b80*/  LOP3.LUT R37, R54, 0xffffe000, RZ, 0xc0, !PT ;  /* 0xffffe00036257812 */ /* 0x000fe200078ec0ff */
[----:B------:R-:W-:Y:S01]  /*7b90*/  NOP ;  /* 0x0000000000007918 */ /* 0x000fe20000000000 */
[----:B------:R-:W-:Y:S01]  /*7ba0*/  LOP3.LUT R38, R55, 0xffffe000, RZ, 0xc0, !PT ;  /* 0xffffe00037267812 */ /* 0x000fe200078ec0ff */
[----:B------:R-:W-:Y:S01]  /*7bb0*/  UPRMT UR5, UR37, 0x654, UR5 ;  /* 0x0000065425057896 */ /* 0x000fe20008000005 */
[----:B------:R-:W-:Y:S02]  /*7bc0*/  LOP3.LUT R39, R48, 0xffffe000, RZ, 0xc0, !PT ;  /* 0xffffe00030277812 */ /* 0x000fe400078ec0ff */
[----:B------:R-:W-:Y:S02]  /*7bd0*/  LOP3.LUT R40, R49, 0xffffe000, RZ, 0xc0, !PT ;  /* 0xffffe00031287812 */ /* 0x000fe400078ec0ff */
[----:B------:R-:W-:Y:S02]  /*7be0*/  LOP3.LUT R41, R50, 0xffffe000, RZ, 0xc0, !PT ;  /* 0xffffe00032297812 */ /* 0x000fe400078ec0ff */
[----:B------:R-:W-:Y:S02]  /*7bf0*/  LOP3.LUT R42, R51, 0xffffe000, RZ, 0xc0, !PT ;  /* 0xffffe000332a7812 */ /* 0x000fe400078ec0ff */
[----:B-1----:R-:W-:Y:S01]  /*7c00*/  SYNCS.ARRIVE.TRANS64.RED.A1T0 RZ, [UR5], RZ ;  /* 0x000000ffffff79a7 */ /* 0x002fe20008100405 */
[----:B------:R-:W-:Y:S02]  /*7c10*/  LOP3.LUT R43, R44, 0xffffe000, RZ, 0xc0, !PT ;  /* 0xffffe0002c2b7812 */ /* 0x000fe400078ec0ff */
[----:B------:R-:W-:Y:S02]  /*7c20*/  LOP3.LUT R44, R45, 0xffffe000, RZ, 0xc0, !PT ;  /* 0xffffe0002d2c7812 */ /* 0x000fe400078ec0ff */
[----:B------:R-:W-:Y:S02]  /*7c30*/  LOP3.LUT R45, R46, 0xffffe000, RZ, 0xc0, !PT ;  /* 0xffffe0002e2d7812 */ /* 0x000fe400078ec0ff */
[----:B------:R-:W-:Y:S01]  /*7c40*/  LOP3.LUT R46, R47, 0xffffe000, RZ, 0xc0, !PT ;  /* 0xffffe0002f2e7812 */ /* 0x000fe200078ec0ff */
[C---:B------:R-:W-:Y:S01]  /*7c50*/  FMUL R4, R32.reuse, R4 ;  /* 0x0000000420047220 */ /* 0x040fe20000400000 */
[C---:B------:R-:W-:Y:S01]  /*7c60*/  FMUL R5, R32.reuse, R5 ;  /* 0x0000000520057220 */ /* 0x040fe20000400000 */
[C---:B------:R-:W-:Y:S01]  /*7c70*/  FMUL R6, R32.reuse, R6 ;  /* 0x0000000620067220 */ /* 0x040fe20000400000 */
[C---:B------:R-:W-:Y:S01]  /*7c80*/  FMUL R7, R32.reuse, R7 ;  /* 0x0000000720077220 */ /* 0x040fe20000400000 */
[C---:B------:R-:W-:Y:S01]  /*7c90*/  FFMA R4, R35.reuse, R0, R4 ;  /* 0x0000000023047223 */ /* 0x040fe20000000004 */
[C---:B------:R-:W-:Y:S01]  /*7ca0*/  FFMA R5, R35.reuse, R2, R5 ;  /* 0x0000000223057223 */ /* 0x040fe20000000005 */
[C---:B------:R-:W-:Y:S01]  /*7cb0*/  FFMA R6, R35.reuse, R3, R6 ;  /* 0x0000000323067223 */ /* 0x040fe20000000006 */
[C---:B------:R-:W-:Y:S01]  /*7cc0*/  FFMA R7, R35.reuse, R20, R7 ;  /* 0x0000001423077223 */ /* 0x040fe20000000007 */
[C---:B------:R-:W-:Y:S01]  /*7cd0*/  FMUL R8, R32.reuse, R8 ;  /* 0x0000000820087220 */ /* 0x040fe20000400000 */
        /* <DEDUP_REMOVED lines=9> */
[----:B------:R-:W-:Y:S01]  /*7d70*/  F2FP.TF32.F32.PACK_B R7, R7 ;  /* 0x00000007ff07723e */ /* 0x000fe200024050ff */
[C---:B------:R-:W-:Y:S01]  /*7d80*/  FFMA R11, R35.reuse, R38, R11 ;  /* 0x00000026230b7223 */ /* 0x040fe2000000000b */
[C---:B------:R-:W-:Y:S01]  /*7d90*/  FMUL R12, R32.reuse, R12 ;  /* 0x0000000c200c7220 */ /* 0x040fe20000400000 */
[----:B------:R-:W-:Y:S01]  /*7da0*/  F2FP.TF32.F32.PACK_B R8, R8 ;  /* 0x00000008ff08723e */ /* 0x000fe200024050ff */
[C---:B------:R-:W-:Y:S01]  /*7db0*/  FMUL R13, R32.reuse, R13 ;  /* 0x0000000d200d7220 */ /* 0x040fe20000400000 */
[----:B------:R1:W-:Y:S01]  /*7dc0*/  STS.128 [R80+0x6000], R4 ;  /* 0x0060000450007388 */ /* 0x0003e20000000c00 */
        /* <DEDUP_REMOVED lines=8> */
[C---:B------:R-:W-:Y:S01]  /*7e50*/  FFMA R15, R35.reuse, R42, R15 ;  /* 0x0000002a230f7223 */ /* 0x040fe2000000000f */
[C---:B------:R-:W-:Y:S01]  /*7e60*/  FMUL R16, R32.reuse, R16 ;  /* 0x0000001020107220 */ /* 0x040fe20000400000 */
[----:B------:R-:W-:Y:S01]  /*7e70*/  F2FP.TF32.F32.PACK_B R12, R12 ;  /* 0x0000000cff0c723e */ /* 0x000fe200024050ff */
[----:B------:R1:W-:Y:S01]  /*7e80*/  STS.128 [R79+0x6010], R8 ;  /* 0x006010084f007388 */ /* 0x0003e20000000c00 */
[C---:B------:R-:W-:Y:S01]  /*7e90*/  FMUL R17, R32.reuse, R17 ;  /* 0x0000001120117220 */ /* 0x040fe20000400000 */
[C---:B------:R-:W-:Y:S01]  /*7ea0*/  FMUL R18, R32.reuse, R18 ;  /* 0x0000001220127220 */ /* 0x040fe20000400000 */
[----:B------:R-:W-:Y:S01]  /*7eb0*/  FMUL R19, R32, R19 ;  /* 0x0000001320137220 */ /* 0x000fe20000400000 */
[----:B------:R-:W-:Y:S01]  /*7ec0*/  F2FP.TF32.F32.PACK_B R13, R13 ;  /* 0x0000000dff0d723e */ /* 0x000fe200024050ff */
[C---:B------:R-:W-:Y:S01]  /*7ed0*/  FFMA R16, R35.reuse, R43, R16 ;  /* 0x0000002b23107223 */ /* 0x040fe20000000010 */
[----:B------:R-:W-:Y:S01]  /*7ee0*/  F2FP.TF32.F32.PACK_B R14, R14 ;  /* 0x0000000eff0e723e */ /* 0x000fe200024050ff */
[C---:B------:R-:W-:Y:S01]  /*7ef0*/  FFMA R17, R35.reuse, R44, R17 ;  /* 0x0000002c23117223 */ /* 0x040fe20000000011 */
[----:B------:R-:W-:Y:S01]  /*7f00*/  F2FP.TF32.F32.PACK_B R15, R15 ;  /* 0x0000000fff0f723e */ /* 0x000fe200024050ff */
[C---:B------:R-:W-:Y:S01]  /*7f10*/  FFMA R18, R35.reuse, R45, R18 ;  /* 0x0000002d23127223 */ /* 0x040fe20000000012 */
[----:B------:R-:W-:Y:S01]  /*7f20*/  FFMA R19, R35, R46, R19 ;  /* 0x0000002e23137223 */ /* 0x000fe20000000013 */
[----:B------:R-:W-:Y:S02]  /*7f30*/  F2FP.TF32.F32.PACK_B R16, R16 ;  /* 0x00000010ff10723e */ /* 0x000fe400024050ff */
[----:B------:R1:W-:Y:S01]  /*7f40*/  STS.128 [R78+0x6020], R12 ;  /* 0x0060200c4e007388 */ /* 0x0003e20000000c00 */
[----:B------:R-:W-:Y:S02]  /*7f50*/  F2FP.TF32.F32.PACK_B R17, R17 ;  /* 0x00000011ff11723e */ /* 0x000fe400024050ff */
        /* <DEDUP_REMOVED lines=20> */
.L_x_124:
[----:B------:R-:W-:Y:S05]  /*80a0*/  BSYNC.RECONVERGENT B0 ;  /* 0x0000000000007941 */ /* 0x000fea0003800200 */
.L_x_123:
[----:B------:R-:W-:Y:S01]  /*80b0*/  BAR.SYNC.DEFER_BLOCKING 0x1, 0x80 ;  /* 0x0042000000007b1d */ /* 0x000fe20000010000 */
[----:B------:R-:W-:Y:S01]  /*80c0*/  UISETP.NE.AND UP0, UPT, UR49, -0x4, UPT ;  /* 0xfffffffc3100788c */ /* 0x000fe2000bf05270 */
[----:B------:R-:W-:Y:S08]  /*80d0*/  IADD3 R0, PT, PT, R30, 0x1, RZ ;  /* 0x000000011e007810 */ /* 0x000ff00007ffe0ff */
[----:B------:R-:W-:Y:S05]  /*80e0*/  BRA.U !UP0, `(.L_x_125) ;  /* 0x0000000108287547 */ /* 0x000fea000b800000 */
[----:B------:R-:W-:Y:S01]  /*80f0*/  ISETP.NE.AND P0, PT, R87, RZ, PT ;  /* 0x000000ff5700720c */ /* 0x000fe20003f05270 */
[----:B------:R-:W-:Y:S01]  /*8100*/  IMAD.U32 R3, RZ, RZ, UR51 ;  /* 0x00000033ff037e24 */ /* 0x000fe2000f8e00ff */
[----:B------:R-:W-:Y:S01]  /*8110*/  UIADD3 UR51, UPT, UPT, UR51, 0x1, URZ ;  /* 0x0000000133337890 */ /* 0x000fe2000fffe0ff */
[----:B------:R-:W-:Y:S03]  /*8120*/  IMAD.U32 R2, RZ, RZ, UR37 ;  /* 0x00000025ff027e24 */ /* 0x000fe6000f8e00ff */
[----:B------:R-:W-:Y:S04]  /*8130*/  UISETP.NE.AND UP0, UPT, UR51, 0x4, UPT ;  /* 0x000000043300788c */ /* 0x000fe8000bf05270 */
[----:B------:R-:W-:Y:S03]  /*8140*/  USEL UR51, UR51, URZ, UP0 ;  /* 0x000000ff33337287 */ /* 0x000fe60008000000 */
[----:B------:R-:W-:Y:S05]  /*8150*/  @P0 LEA R3, R3, UR48, 0x3 ;  /* 0x0000003003030c11 */ /* 0x000fea000f8e18ff */
[----:B------:R-:W-:Y:S05]  /*8160*/  @P0 VIADD R3, R3, 0x60 ;  /* 0x0000006003030836 */ /* 0x000fea0000000000 */
[----:B------:R-:W-:Y:S04]  /*8170*/  @P0 PRMT R2, R2, 0x654, R3 ;  /* 0x0000065402020816 */ /* 0x000fe80000000003 */
[----:B------:R2:W-:Y:S03]  /*8180*/  @P0 SYNCS.ARRIVE.TRANS64.RED.A1T0 RZ, [R2+URZ], RZ ;  /* 0x000000ff02ff09a7 */ /* 0x0005e600081004ff */
.L_x_125:
[----:B------:R-:W-:Y:S01]  /*8190*/  ISETP.NE.AND P2, PT, R83, RZ, PT ;  /* 0x000000ff5300720c */ /* 0x000fe20003f45270 */
[----:B------:R-:W-:Y:S01]  /*81a0*/  UIADD3 UR49, UPT, UPT, UR49, 0x4, URZ ;  /* 0x0000000431317890 */ /* 0x000fe2000fffe0ff */
[----:B------:R-:W-:Y:S01]  /*81b0*/  ISETP.NE.AND P0, PT, R85, 0x2, PT ;  /* 0x000000025500780c */ /* 0x000fe20003f05270 */
[----:B------:R-:W-:Y:S01]  /*81c0*/  IMAD.IADD R20, R29, 0x1, R66 ;  /* 0x000000011d147824 */ /* 0x000fe200078e0242 */
[----:B------:R-:W-:Y:S01]  /*81d0*/  ISETP.NE.AND P1, PT, R0, 0x4, PT ;  /* 0x000000040000780c */ /* 0x000fe20003f25270 */
[----:B------:R-:W-:Y:S01]  /*81e0*/  IMAD.IADD R21, R31, 0x1, R68 ;  /* 0x000000011f157824 */ /* 0x000fe200078e0244 */
[----:B--2---:R-:W-:Y:S02]  /*81f0*/  SEL R2, RZ, 0x1, P0 ;  /* 0x00000001ff027807 */ /* 0x004fe40000000000 */
[----:B------:R-:W-:Y:S02]  /*8200*/  SEL R3, RZ, 0x1, P1 ;  /* 0x00000001ff037807 */ /* 0x000fe40000800000 */
[----:B------:R-:W-:Y:S02]  /*8210*/  LOP3.LUT R75, R75, R2, RZ, 0x3c, !PT ;  /* 0x000000024b4b7212 */ /* 0x000fe400078e3cff */
[----:B------:R-:W-:Y:S02]  /*8220*/  LOP3.LUT R76, R76, R3, RZ, 0x3c, !PT ;  /* 0x000000034c4c7212 */ /* 0x000fe400078e3cff */
[----:B------:R-:W-:Y:S02]  /*8230*/  @P2 R2UR UR36, R74 ;  /* 0x000000004a2422ca */ /* 0x000fe400000e0000 */
[----:B------:R-:W-:Y:S02]  /*8240*/  SEL R85, R85, RZ, P0 ;  /* 0x000000ff55557207 */ /* 0x000fe40000000000 */
[----:B------:R-:W-:Y:S01]  /*8250*/  SEL R30, R0, RZ, P1 ;  /* 0x000000ff001e7207 */ /* 0x000fe20000800000 */
[----:B------:R-:W-:Y:S10]  /*8260*/  @P2 BRA `(.L_x_126) ;  /* 0xffffffcc00502947 */ /* 0x000ff4000383ffff */
[----:B------:R-:W-:-:S09]  /*8270*/  UISETP.NE.AND UP0, UPT, UR50, URZ, UPT ;  /* 0x000000ff3200728c */ /* 0x000fd2000bf05270 */
[----:B------:R-:W-:Y:S05]  /*8280*/  BRA.U !UP0, `(.L_x_127) ;  /* 0x0000000108487547 */ /* 0x000fea000b800000 */
[----:B------:R-:W2:Y:S02]  /*8290*/  LDCU.64 UR4, c[0x0][0x890] ;  /* 0x00011200ff0477ac */ /* 0x000ea40008000a00 */
[----:B--2---:R-:W-:-:S04]  /*82a0*/  UISETP.NE.U32.AND UP0, UPT, UR4, URZ, UPT ;  /* 0x000000ff0400728c */ /* 0x004fc8000bf05070 */
[----:B------:R-:W-:-:S09]  /*82b0*/  UISETP.NE.AND.EX UP0, UPT, UR5, URZ, UPT, UP0 ;  /* 0x000000ff0500728c */ /* 0x000fd2000bf05300 */
[----:B------:R-:W-:Y:S05]  /*82c0*/  BRA.U UP0, `(.L_x_128) ;  /* 0x00000001000c7547 */ /* 0x000fea000b800000 */
[----:B------:R-:W-:-:S13]  /*82d0*/  FSETP.NEU.AND P0, PT, R35, RZ, PT ;  /* 0x000000ff2300720b */ /* 0x000fda0003f0d000 */
[----:B------:R-:W-:Y:S05]  /*82e0*/  @!P0 EXIT ;  /* 0x000000000000894d */ /* 0x000fea0003800000 */
[----:B------:R-:W-:Y:S05]  /*82f0*/  BRA `(.L_x_127) ;  /* 0x00000000002c7947 */ /* 0x000fea0003800000 */
.L_x_128:
[----:B------:R-:W-:Y:S01]  /*8300*/  ISETP.NE.AND P0, PT, R84, RZ, PT ;  /* 0x000000ff5400720c */ /* 0x000fe20003f05270 */
[----:B------:R-:W-:-:S12]  /*8310*/  BSSY.RECONVERGENT B0, `(.L_x_127) ;  /* 0x0000009000007945 */ /* 0x000fd80003800200 */
[----:B------:R-:W-:Y:S05]  /*8320*/  @P0 BRA `(.L_x_129) ;  /* 0x0000000000140947 */ /* 0x000fea0003800000 */
[----:B------:R-:W2:Y:S02]  /*8330*/  LDCU.64 UR4, c[0x0][0x888] ;  /* 0x00011100ff0477ac */ /* 0x000ea40008000a00 */
[----:B--2---:R-:W-:-:S04]  /*8340*/  ISETP.NE.U32.AND P0, PT, RZ, UR4, PT ;  /* 0x00000004ff007c0c */ /* 0x004fc8000bf05070 */
[----:B------:R-:W-:-:S13]  /*8350*/  ISETP.NE.AND.EX P0, PT, RZ, UR5, PT, P0 ;  /* 0x00000005ff007c0c */ /* 0x000fda000bf05300 */
[----:B------:R-:W-:Y:S05]  /*8360*/  @!P0 EXIT ;  /* 0x000000000000894d */ /* 0x000fea0003800000 */
[----:B------:R-:W-:Y:S05]  /*8370*/  BRA `(.L_x_130) ;  /* 0x0000000000087947 */ /* 0x000fea0003800000 */
.L_x_129:
[----:B------:R-:W-:-:S13]  /*8380*/  FSETP.NEU.AND P0, PT, R35, RZ, PT ;  /* 0x000000ff2300720b */ /* 0x000fda0003f0d000 */
[----:B------:R-:W-:Y:S05]  /*8390*/  @!P0 EXIT ;  /* 0x000000000000894d */ /* 0x000fea0003800000 */
.L_x_130:
[----:B------:R-:W-:Y:S05]  /*83a0*/  BSYNC.RECONVERGENT B0 ;  /* 0x0000000000007941 */ /* 0x000fea0003800200 */
.L_x_127:
[----:B------:R-:W-:Y:S01]  /*83b0*/  ULEA UR4, UR51, UR48, 0x3 ;  /* 0x0000003033047291 */ /* 0x000fe2000f8e18ff */
[----:B------:R-:W-:-:S04]  /*83c0*/  DEPBAR.LE SB0, 0x0 ;  /* 0x000080000000791a */ /* 0x000fc80000000000 */
[----:B------:R-:W-:-:S04]  /*83d0*/  UIADD3 UR4, UPT, UPT, UR4, 0x60, URZ ;  /* 0x0000006004047890 */ /* 0x000fc8000fffe0ff */
[----:B------:R-:W-:-:S09]  /*83e0*/  UPRMT UR4, UR37, 0x654, UR4 ;  /* 0x0000065425047896 */ /* 0x000fd20008000004 */
[----:B------:R-:W-:Y:S01]  /*83f0*/  SYNCS.ARRIVE.TRANS64.RED.A1T0 RZ, [UR4], RZ ;  /* 0x000000ffffff79a7 */ /* 0x000fe20008100404 */
[----:B------:R-:W-:Y:S05]  /*8400*/  EXIT ;  /* 0x000000000000794d */ /* 0x000fea0003800000 */
.L_x_19:
[----:B--2---:R2:W1:Y:S02]  /*8410*/  SYNCS.PHASECHK.TRANS64.TRYWAIT P0, [R3+URZ+0x100], R2 ;  /* 0x00010002030075a7 */ /* 0x00446400080011ff */
[----:B-1----:R-:W-:Y:S05]  /*8420*/  @!P0 NANOSLEEP.SYNCS 0x989680 ;  /* 0x009896800000895d */ /* 0x002fea0003900000 */
[----:B------:R-:W1:Y:S02]  /*8430*/  @!P0 SYNCS.PHASECHK.TRANS64 P0, [R3+URZ+0x100], R2 ;  /* 0x00010002030085a7 */ /* 0x000e6400080010ff */
[----:B-1----:R-:W-:Y:S05]  /*8440*/  @!P0 BRA `(.L_x_19) ;  /* 0xfffffffc00f08947 */ /* 0x002fea000383ffff */
[----:B------:R-:W-:Y:S05]  /*8450*/  BRA `(.L_x_131) ;  /* 0xffffff9000647947 */ /* 0x000fea000383ffff */
.L_x_22:
[----:B-1----:R-:W-:-:S07]  /*8460*/  MOV R2, UR33 ;  /* 0x0000002100027c02 */ /* 0x002fce0008000f00 */
.L_x_132:
[----:B-1----:R1:W2:Y:S02]  /*8470*/  SYNCS.PHASECHK.TRANS64.TRYWAIT P0, [R2+URZ+0x20], R5 ;  /* 0x00002005020075a7 */ /* 0x0022a400080011ff */
[----:B--2---:R-:W-:Y:S05]  /*8480*/  @!P0 NANOSLEEP.SYNCS 0x989680 ;  /* 0x009896800000895d */ /* 0x004fea0003900000 */
[----:B------:R-:W2:Y:S02]  /*8490*/  @!P0 SYNCS.PHASECHK.TRANS64 P0, [R2+URZ+0x20], R5 ;  /* 0x00002005020085a7 */ /* 0x000ea400080010ff */
[----:B--2---:R-:W-:Y:S05]  /*84a0*/  @!P0 BRA `(.L_x_132) ;  /* 0xfffffffc00f08947 */ /* 0x004fea000383ffff */
[----:B------:R-:W-:Y:S05]  /*84b0*/  BRA `(.L_x_21) ;  /* 0xffffff9000b47947 */ /* 0x000fea000383ffff */
.L_x_28:
[----:B-1----:R-:W-:-:S07]  /*84c0*/  MOV R2, UR33 ;  /* 0x0000002100027c02 */ /* 0x002fce0008000f00 */
.L_x_133:
[----:B-1----:R1:W2:Y:S02]  /*84d0*/  SYNCS.PHASECHK.TRANS64.TRYWAIT P0, [R2+URZ+0x20], R5 ;  /* 0x00002005020075a7 */ /* 0x0022a400080011ff */
[----:B--2---:R-:W-:Y:S05]  /*84e0*/  @!P0 NANOSLEEP.SYNCS 0x989680 ;  /* 0x009896800000895d */ /* 0x004fea0003900000 */
[----:B------:R-:W2:Y:S02]  /*84f0*/  @!P0 SYNCS.PHASECHK.TRANS64 P0, [R2+URZ+0x20], R5 ;  /* 0x00002005020085a7 */ /* 0x000ea400080010ff */
[----:B--2---:R-:W-:Y:S05]  /*8500*/  @!P0 BRA `(.L_x_133) ;  /* 0xfffffffc00f08947 */ /* 0x004fea000383ffff */
[----:B------:R-:W-:Y:S05]  /*8510*/  BRA `(.L_x_27) ;  /* 0xffffff94008c7947 */ /* 0x000fea000383ffff */
.L_x_32:
[----:B-1----:R1:W2:Y:S02]  /*8520*/  SYNCS.PHASECHK.TRANS64.TRYWAIT P0, [R2+URZ+0x90], R3 ;  /* 0x00009003020075a7 */ /* 0x0022a400080011ff */
[----:B--2---:R-:W-:Y:S05]  /*8530*/  @!P0 NANOSLEEP.SYNCS 0x989680 ;  /* 0x009896800000895d */ /* 0x004fea0003900000 */
[----:B------:R-:W2:Y:S02]  /*8540*/  @!P0 SYNCS.PHASECHK.TRANS64 P0, [R2+URZ+0x90], R3 ;  /* 0x00009003020085a7 */ /* 0x000ea400080010ff */
[----:B--2---:R-:W-:Y:S05]  /*8550*/  @!P0 BRA `(.L_x_32) ;  /* 0xfffffffc00f08947 */ /* 0x004fea000383ffff */
[----:B------:R-:W-:Y:S05]  /*8560*/  BRA `(.L_x_134) ;  /* 0xffffff9800447947 */ /* 0x000fea000383ffff */
.L_x_36:
[----:B----4-:R-:W-:-:S07]  /*8570*/  MOV R0, UR5 ;  /* 0x0000000500007c02 */ /* 0x010fce0008000f00 */
.L_x_135:
[----:B-1----:R1:W2:Y:S02]  /*8580*/  SYNCS.PHASECHK.TRANS64.TRYWAIT P0, [R0+URZ], R3 ;  /* 0x00000003000075a7 */ /* 0x0022a400080011ff */
[----:B--2---:R-:W-:Y:S05]  /*8590*/  @!P0 NANOSLEEP.SYNCS 0x989680 ;  /* 0x009896800000895d */ /* 0x004fea0003900000 */
[----:B------:R-:W2:Y:S02]  /*85a0*/  @!P0 SYNCS.PHASECHK.TRANS64 P0, [R0+URZ], R3 ;  /* 0x00000003000085a7 */ /* 0x000ea400080010ff */
[----:B--2---:R-:W-:Y:S05]  /*85b0*/  @!P0 BRA `(.L_x_135) ;  /* 0xfffffffc00f08947 */ /* 0x004fea000383ffff */
[----:B------:R-:W-:Y:S05]  /*85c0*/  BRA `(.L_x_136) ;  /* 0xffffff9c00b47947 */ /* 0x000fea000383ffff */
.L_x_37:
[----:B----4-:R-:W-:-:S07]  /*85d0*/  MOV R0, UR5 ;  /* 0x0000000500007c02 */ /* 0x010fce0008000f00 */
.L_x_137:
[----:B-1----:R1:W2:Y:S02]  /*85e0*/  SYNCS.PHASECHK.TRANS64.TRYWAIT P0, [R0+URZ], R3 ;  /* 0x00000003000075a7 */ /* 0x0022a400080011ff */
[----:B--2---:R-:W-:Y:S05]  /*85f0*/  @!P0 NANOSLEEP.SYNCS 0x989680 ;  /* 0x009896800000895d */ /* 0x004fea0003900000 */
[----:B------:R-:W2:Y:S02]  /*8600*/  @!P0 SYNCS.PHASECHK.TRANS64 P0, [R0+URZ], R3 ;  /* 0x00000003000085a7 */ /* 0x000ea400080010ff */
[----:B--2---:R-:W-:Y:S05]  /*8610*/  @!P0 BRA `(.L_x_137) ;  /* 0xfffffffc00f08947 */ /* 0x004fea000383ffff */
[----:B------:R-:W-:Y:S05]  /*8620*/  BRA `(.L_x_138) ;  /* 0xffffff9c00c07947 */ /* 0x000fea000383ffff */
.L_x_38:
[----:B----4-:R-:W-:-:S07]  /*8630*/  MOV R0, UR5 ;  /* 0x0000000500007c02 */ /* 0x010fce0008000f00 */
.L_x_139:
[----:B-1----:R1:W2:Y:S02]  /*8640*/  SYNCS.PHASECHK.TRANS64.TRYWAIT P0, [R0+URZ], R3 ;  /* 0x00000003000075a7 */ /* 0x0022a400080011ff */
[----:B--2---:R-:W-:Y:S05]  /*8650*/  @!P0 NANOSLEEP.SYNCS 0x989680 ;  /* 0x009896800000895d */ /* 0x004fea0003900000 */
[----:B------:R-:W2:Y:S02]  /*8660*/  @!P0 SYNCS.PHASECHK.TRANS64 P0, [R0+URZ], R3 ;  /* 0x00000003000085a7 */ /* 0x000ea400080010ff */
[----:B--2---:R-:W-:Y:S05]  /*8670*/  @!P0 BRA `(.L_x_139) ;  /* 0xfffffffc00f08947 */ /* 0x004fea000383ffff */
[----:B------:R-:W-:Y:S05]  /*8680*/  BRA `(.L_x_140) ;  /* 0xffffff9c00cc7947 */ /* 0x000fea000383ffff */
.L_x_41:
[----:B-1----:R1:W2:Y:S02]  /*8690*/  SYNCS.PHASECHK.TRANS64.TRYWAIT P0, [R0+URZ+0xf0], R5 ;  /* 0x0000f005000075a7 */ /* 0x0022a400080011ff */
[----:B--2---:R-:W-:Y:S05]  /*86a0*/  @!P0 NANOSLEEP.SYNCS 0x989680 ;  /* 0x009896800000895d */ /* 0x004fea0003900000 */
[----:B------:R-:W2:Y:S02]  /*86b0*/  @!P0 SYNCS.PHASECHK.TRANS64 P0, [R0+URZ+0xf0], R5 ;  /* 0x0000f005000085a7 */ /* 0x000ea400080010ff */
[----:B--2---:R-:W-:Y:S05]  /*86c0*/  @!P0 BRA `(.L_x_41) ;  /* 0xfffffffc00f08947 */ /* 0x004fea000383ffff */
[----:B------:R-:W-:Y:S05]  /*86d0*/  BRA `(.L_x_141) ;  /* 0xffffffa000287947 */ /* 0x000fea000383ffff */
.L_x_42:
[----:B------:R-:W-:-:S07]  /*86e0*/  MOV R0, UR5 ;  /* 0x0000000500007c02 */ /* 0x000fce0008000f00 */
.L_x_142:
[----:B-1----:R1:W2:Y:S02]  /*86f0*/  SYNCS.PHASECHK.TRANS64.TRYWAIT P0, [R0+URZ+0xa0], R5 ;  /* 0x0000a005000075a7 */ /* 0x0022a400080011ff */
[----:B--2---:R-:W-:Y:S05]  /*8700*/  @!P0 NANOSLEEP.SYNCS 0x989680 ;  /* 0x009896800000895d */ /* 0x004fea0003900000 */
[----:B------:R-:W2:Y:S02]  /*8710*/  @!P0 SYNCS.PHASECHK.TRANS64 P0, [R0+URZ+0xa0], R5 ;  /* 0x0000a005000085a7 */ /* 0x000ea400080010ff */
[----:B--2---:R-:W-:Y:S05]  /*8720*/  @!P0 BRA `(.L_x_142) ;  /* 0xfffffffc00f08947 */ /* 0x004fea000383ffff */
[----:B------:R-:W-:Y:S05]  /*8730*/  BRA `(.L_x_143) ;  /* 0xffffffa000387947 */ /* 0x000fea000383ffff */
.L_x_43:
[----:B-1----:R1:W2:Y:S02]  /*8740*/  SYNCS.PHASECHK.TRANS64.TRYWAIT P1, [R0+URZ+0x90], R5 ;  /* 0x00009005000075a7 */ /* 0x0022a400080211ff */
[----:B--2---:R-:W-:Y:S05]  /*8750*/  @!P1 NANOSLEEP.SYNCS 0x989680 ;  /* 0x009896800000995d */ /* 0x004fea0003900000 */
[----:B------:R-:W2:Y:S02]  /*8760*/  @!P1 SYNCS.PHASECHK.TRANS64 P1, [R0+URZ+0x90], R5 ;  /* 0x00009005000095a7 */ /* 0x000ea400080210ff */
[----:B--2---:R-:W-:Y:S05]  /*8770*/  @!P1 BRA `(.L_x_43) ;  /* 0xfffffffc00f09947 */ /* 0x004fea000383ffff */
[----:B------:R-:W-:Y:S05]  /*8780*/  BRA `(.L_x_144) ;  /* 0xffffffa000687947 */ /* 0x000fea000383ffff */
.L_x_46:
[----:B------:R-:W-:-:S07]  /*8790*/  MOV R0, UR5 ;  /* 0x0000000500007c02 */ /* 0x000fce0008000f00 */
.L_x_145:
[----:B-1----:R1:W2:Y:S02]  /*87a0*/  SYNCS.PHASECHK.TRANS64.TRYWAIT P0, [R0+URZ+0xa0], R3 ;  /* 0x0000a003000075a7 */ /* 0x0022a400080011ff */
[----:B--2---:R-:W-:Y:S05]  /*87b0*/  @!P0 NANOSLEEP.SYNCS 0x989680 ;  /* 0x009896800000895d */ /* 0x004fea0003900000 */
[----:B------:R-:W2:Y:S02]  /*87c0*/  @!P0 SYNCS.PHASECHK.TRANS64 P0, [R0+URZ+0xa0], R3 ;  /* 0x0000a003000085a7 */ /* 0x000ea400080010ff */
[----:B--2---:R-:W-:Y:S05]  /*87d0*/  @!P0 BRA `(.L_x_145) ;  /* 0xfffffffc00f08947 */ /* 0x004fea000383ffff */
[----:B------:R-:W-:Y:S05]  /*87e0*/  BRA `(.L_x_45) ;  /* 0xffffffa000bc7947 */ /* 0x000fea000383ffff */
.L_x_53:
[----:B-1----:R1:W2:Y:S02]  /*87f0*/  SYNCS.PHASECHK.TRANS64.TRYWAIT P1, [R0+URZ+0x90], R5 ;  /* 0x00009005000075a7 */ /* 0x0022a400080211ff */
[----:B--2---:R-:W-:Y:S05]  /*8800*/  @!P1 NANOSLEEP.SYNCS 0x989680 ;  /* 0x009896800000995d */ /* 0x004fea0003900000 */
[----:B------:R-:W2:Y:S02]  /*8810*/  @!P1 SYNCS.PHASECHK.TRANS64 P1, [R0+URZ+0x90], R5 ;  /* 0x00009005000095a7 */ /* 0x000ea400080210ff */
[----:B--2---:R-:W-:Y:S05]  /*8820*/  @!P1 BRA `(.L_x_53) ;  /* 0xfffffffc00f09947 */ /* 0x004fea000383ffff */
[----:B------:R-:W-:Y:S05]  /*8830*/  BRA `(.L_x_146) ;  /* 0xffffffa8004c7947 */ /* 0x000fea000383ffff */
.L_x_54:
[----:B------:R-:W-:-:S07]  /*8840*/  MOV R3, UR6 ;  /* 0x0000000600037c02 */ /* 0x000fce0008000f00 */
.L_x_147:
[----:B-1----:R1:W2:Y:S02]  /*8850*/  SYNCS.PHASECHK.TRANS64.TRYWAIT P0, [R3+URZ+0xd0], R0 ;  /* 0x0000d000030075a7 */ /* 0x0022a400080011ff */
[----:B--2---:R-:W-:Y:S05]  /*8860*/  @!P0 NANOSLEEP.SYNCS 0x989680 ;  /* 0x009896800000895d */ /* 0x004fea0003900000 */
[----:B------:R-:W2:Y:S02]  /*8870*/  @!P0 SYNCS.PHASECHK.TRANS64 P0, [R3+URZ+0xd0], R0 ;  /* 0x0000d000030085a7 */ /* 0x000ea400080010ff */
[----:B--2---:R-:W-:Y:S05]  /*8880*/  @!P0 BRA `(.L_x_147) ;  /* 0xfffffffc00f08947 */ /* 0x004fea000383ffff */
[----:B------:R-:W-:Y:S05]  /*8890*/  BRA `(.L_x_148) ;  /* 0xffffffa800847947 */ /* 0x000fea000383ffff */
.L_x_57:
[----:B------:R-:W-:Y:S07]  /*88a0*/  MOV R0, UR11 ;  /* 0x0000000b00007c02 */ /* 0x000fee0008000f00 */
.L_x_149:
[----:B-1----:R1:W2:Y:S02]  /*88b0*/  SYNCS.PHASECHK.TRANS64.TRYWAIT P0, [R0+URZ], R3 ;  /* 0x00000003000075a7 */ /* 0x0022a400080011ff */
[----:B--2---:R-:W-:Y:S05]  /*88c0*/  @!P0 NANOSLEEP.SYNCS 0x989680 ;  /* 0x009896800000895d */ /* 0x004fea0003900000 */
[----:B------:R-:W2:Y:S02]  /*88d0*/  @!P0 SYNCS.PHASECHK.TRANS64 P0, [R0+URZ], R3 ;  /* 0x00000003000085a7 */ /* 0x000ea400080010ff */
[----:B--2---:R-:W-:Y:S05]  /*88e0*/  @!P0 BRA `(.L_x_149) ;  /* 0xfffffffc00f08947 */ /* 0x004fea000383ffff */
[----:B------:R-:W-:Y:S05]  /*88f0*/  BRA `(.L_x_56) ;  /* 0xffffffa800a07947 */ /* 0x000fea000383ffff */
.L_x_60:
[----:B------:R-:W-:-:S07]  /*8900*/  MOV R0, UR6 ;  /* 0x0000000600007c02 */ /* 0x000fce0008000f00 */
.L_x_150:
[----:B--2---:R2:W4:Y:S02]  /*8910*/  SYNCS.PHASECHK.TRANS64.TRYWAIT P0, [R0+URZ], R3 ;  /* 0x00000003000075a7 */ /* 0x00452400080011ff */
[----:B----4-:R-:W-:Y:S05]  /*8920*/  @!P0 NANOSLEEP.SYNCS 0x989680 ;  /* 0x009896800000895d */ /* 0x010fea0003900000 */
[----:B------:R-:W4:Y:S02]  /*8930*/  @!P0 SYNCS.PHASECHK.TRANS64 P0, [R0+URZ], R3 ;  /* 0x00000003000085a7 */ /* 0x000f2400080010ff */
[----:B----4-:R-:W-:Y:S05]  /*8940*/  @!P0 BRA `(.L_x_150) ;  /* 0xfffffffc00f08947 */ /* 0x010fea000383ffff */
[----:B------:R-:W-:Y:S05]  /*8950*/  BRA `(.L_x_151) ;  /* 0xffffffac00cc7947 */ /* 0x000fea000383ffff */
.L_x_61:
[----:B------:R-:W-:-:S07]  /*8960*/  MOV R0, UR6 ;  /* 0x0000000600007c02 */ /* 0x000fce0008000f00 */
.L_x_152:
[----:B-1----:R1:W2:Y:S02]  /*8970*/  SYNCS.PHASECHK.TRANS64.TRYWAIT P0, [R0+URZ], R3 ;  /* 0x00000003000075a7 */ /* 0x0022a400080011ff */
[----:B--2---:R-:W-:Y:S05]  /*8980*/  @!P0 NANOSLEEP.SYNCS 0x989680 ;  /* 0x009896800000895d */ /* 0x004fea0003900000 */
[----:B------:R-:W2:Y:S02]  /*8990*/  @!P0 SYNCS.PHASECHK.TRANS64 P0, [R0+URZ], R3 ;  /* 0x00000003000085a7 */ /* 0x000ea400080010ff */
[----:B--2---:R-:W-:Y:S05]  /*89a0*/  @!P0 BRA `(.L_x_152) ;  /* 0xfffffffc00f08947 */ /* 0x004fea000383ffff */
[----:B------:R-:W-:Y:S05]  /*89b0*/  BRA `(.L_x_153) ;  /* 0xffffffac00d87947 */ /* 0x000fea000383ffff */
.L_x_62:
[----:B------:R-:W-:-:S07]  /*89c0*/  MOV R0, UR6 ;  /* 0x0000000600007c02 */ /* 0x000fce0008000f00 */
.L_x_154:
[----:B-1----:R1:W2:Y:S02]  /*89d0*/  SYNCS.PHASECHK.TRANS64.TRYWAIT P0, [R0+URZ], R3 ;  /* 0x00000003000075a7 */ /* 0x0022a400080011ff */
[----:B--2---:R-:W-:Y:S05]  /*89e0*/  @!P0 NANOSLEEP.SYNCS 0x989680 ;  /* 0x009896800000895d */ /* 0x004fea0003900000 */
[----:B------:R-:W2:Y:S02]  /*89f0*/  @!P0 SYNCS.PHASECHK.TRANS64 P0, [R0+URZ], R3 ;  /* 0x00000003000085a7 */ /* 0x000ea400080010ff */
[----:B--2---:R-:W-:Y:S05]  /*8a00*/  @!P0 BRA `(.L_x_154) ;  /* 0xfffffffc00f08947 */ /* 0x004fea000383ffff */
[----:B------:R-:W-:Y:S05]  /*8a10*/  BRA `(.L_x_155) ;  /* 0xffffffac00e47947 */ /* 0x000fea000383ffff */
.L_x_63:
[----:B------:R-:W-:-:S07]  /*8a20*/  MOV R0, UR7 ;  /* 0x0000000700007c02 */ /* 0x000fce0008000f00 */
.L_x_156:
[----:B-1----:R1:W2:Y:S02]  /*8a30*/  SYNCS.PHASECHK.TRANS64.TRYWAIT P0, [R0+URZ], R3 ;  /* 0x00000003000075a7 */ /* 0x0022a400080011ff */
[----:B--2---:R-:W-:Y:S05]  /*8a40*/  @!P0 NANOSLEEP.SYNCS 0x989680 ;  /* 0x009896800000895d */ /* 0x004fea0003900000 */
[----:B------:R-:W2:Y:S02]  /*8a50*/  @!P0 SYNCS.PHASECHK.TRANS64 P0, [R0+URZ], R3 ;  /* 0x00000003000085a7 */ /* 0x000ea400080010ff */
[----:B--2---:R-:W-:Y:S05]  /*8a60*/  @!P0 BRA `(.L_x_156) ;  /* 0xfffffffc00f08947 */ /* 0x004fea000383ffff */
[----:B------:R-:W-:Y:S05]  /*8a70*/  BRA `(.L_x_157) ;  /* 0xffffffac00f07947 */ /* 0x000fea000383ffff */
.L_x_68:
[----:B--2---:R2:W3:Y:S02]  /*8a80*/  SYNCS.PHASECHK.TRANS64.TRYWAIT P0, [R0+URZ+0x90], R3 ;  /* 0x00009003000075a7 */ /* 0x0044e400080011ff */
[----:B---3--:R-:W-:Y:S05]  /*8a90*/  @!P0 NANOSLEEP.SYNCS 0x989680 ;  /* 0x009896800000895d */ /* 0x008fea0003900000 */
[----:B------:R-:W3:Y:S02]  /*8aa0*/  @!P0 SYNCS.PHASECHK.TRANS64 P0, [R0+URZ+0x90], R3 ;  /* 0x00009003000085a7 */ /* 0x000ee400080010ff */
[----:B---3--:R-:W-:Y:S05]  /*8ab0*/  @!P0 BRA `(.L_x_68) ;  /* 0xfffffffc00f08947 */ /* 0x008fea000383ffff */
[----:B------:R-:W-:Y:S05]  /*8ac0*/  BRA `(.L_x_158) ;  /* 0xffffffb000fc7947 */ /* 0x000fea000383ffff */
.L_x_71:
[----:B------:R-:W-:Y:S07]  /*8ad0*/  MOV R0, UR7 ;  /* 0x0000000700007c02 */ /* 0x000fee0008000f00 */
.L_x_159:
[----:B--2---:R2:W3:Y:S02]  /*8ae0*/  SYNCS.PHASECHK.TRANS64.TRYWAIT P0, [R0+URZ+0x88], R3 ;  /* 0x00008803000075a7 */ /* 0x0044e400080011ff */
[----:B---3--:R-:W-:Y:S05]  /*8af0*/  @!P0 NANOSLEEP.SYNCS 0x989680 ;  /* 0x009896800000895d */ /* 0x008fea0003900000 */
[----:B------:R-:W3:Y:S02]  /*8b00*/  @!P0 SYNCS.PHASECHK.TRANS64 P0, [R0+URZ+0x88], R3 ;  /* 0x00008803000085a7 */ /* 0x000ee400080010ff */
[----:B---3--:R-:W-:Y:S05]  /*8b10*/  @!P0 BRA `(.L_x_159) ;  /* 0xfffffffc00f08947 */ /* 0x008fea000383ffff */
[----:B------:R-:W-:Y:S05]  /*8b20*/  BRA `(.L_x_70) ;  /* 0xffffffb400dc7947 */ /* 0x000fea000383ffff */
.L_x_74:
[----:B------:R-:W-:Y:S07]  /*8b30*/  MOV R3, UR7 ;  /* 0x0000000700037c02 */ /* 0x000fee0008000f00 */
.L_x_160:
[----:B-1----:R1:W2:Y:S02]  /*8b40*/  SYNCS.PHASECHK.TRANS64.TRYWAIT P0, [R3+URZ+0x60], R12 ;  /* 0x0000600c030075a7 */ /* 0x0022a400080011ff */
[----:B--2---:R-:W-:Y:S05]  /*8b50*/  @!P0 NANOSLEEP.SYNCS 0x989680 ;  /* 0x009896800000895d */ /* 0x004fea0003900000 */
[----:B------:R-:W2:Y:S02]  /*8b60*/  @!P0 SYNCS.PHASECHK.TRANS64 P0, [R3+URZ+0x60], R12 ;  /* 0x0000600c030085a7 */ /* 0x000ea400080010ff */
[----:B--2---:R-:W-:Y:S05]  /*8b70*/  @!P0 BRA `(.L_x_160) ;  /* 0xfffffffc00f08947 */ /* 0x004fea000383ffff */
[----:B------:R-:W-:Y:S05]  /*8b80*/  BRA `(.L_x_161) ;  /* 0xffffffb800547947 */ /* 0x000fea000383ffff */
.L_x_75:
[----:B-1----:R-:W-:Y:S07]  /*8b90*/  MOV R3, UR7 ;  /* 0x0000000700037c02 */ /* 0x002fee0008000f00 */
.L_x_162:
[----:B-1----:R1:W2:Y:S02]  /*8ba0*/  SYNCS.PHASECHK.TRANS64.TRYWAIT P0, [R3+URZ+0x68], R12 ;  /* 0x0000680c030075a7 */ /* 0x0022a400080011ff */
[----:B--2---:R-:W-:Y:S05]  /*8bb0*/  @!P0 NANOSLEEP.SYNCS 0x989680 ;  /* 0x009896800000895d */ /* 0x004fea0003900000 */
[----:B------:R-:W2:Y:S02]  /*8bc0*/  @!P0 SYNCS.PHASECHK.TRANS64 P0, [R3+URZ+0x68], R12 ;  /* 0x0000680c030085a7 */ /* 0x000ea400080010ff */
[----:B--2---:R-:W-:Y:S05]  /*8bd0*/  @!P0 BRA `(.L_x_162) ;  /* 0xfffffffc00f08947 */ /* 0x004fea000383ffff */
[----:B------:R-:W-:Y:S05]  /*8be0*/  BRA `(.L_x_163) ;  /* 0xffffffb800907947 */ /* 0x000fea000383ffff */
.L_x_76:
[----:B-1----:R-:W-:Y:S07]  /*8bf0*/  MOV R3, UR7 ;  /* 0x0000000700037c02 */ /* 0x002fee0008000f00 */
.L_x_164:
[----:B-1----:R1:W2:Y:S02]  /*8c00*/  SYNCS.PHASECHK.TRANS64.TRYWAIT P0, [R3+URZ+0x70], R12 ;  /* 0x0000700c030075a7 */ /* 0x0022a400080011ff */
[----:B--2---:R-:W-:Y:S05]  /*8c10*/  @!P0 NANOSLEEP.SYNCS 0x989680 ;  /* 0x009896800000895d */ /* 0x004fea0003900000 */
[----:B------:R-:W2:Y:S02]  /*8c20*/  @!P0 SYNCS.PHASECHK.TRANS64 P0, [R3+URZ+0x70], R12 ;  /* 0x0000700c030085a7 */ /* 0x000ea400080010ff */
[----:B--2---:R-:W-:Y:S05]  /*8c30*/  @!P0 BRA `(.L_x_164) ;  /* 0xfffffffc00f08947 */ /* 0x004fea000383ffff */
[----:B------:R-:W-:Y:S05]  /*8c40*/  BRA `(.L_x_165) ;  /* 0xffffffb800d87947 */ /* 0x000fea000383ffff */
.L_x_77:
[----:B------:R-:W-:Y:S07]  /*8c50*/  MOV R3, UR7 ;  /* 0x0000000700037c02 */ /* 0x000fee0008000f00 */
.L_x_166:
[----:B-1----:R1:W2:Y:S02]  /*8c60*/  SYNCS.PHASECHK.TRANS64.TRYWAIT P0, [R3+URZ+0x78], R12 ;  /* 0x0000780c030075a7 */ /* 0x0022a400080011ff */
[----:B--2---:R-:W-:Y:S05]  /*8c70*/  @!P0 NANOSLEEP.SYNCS 0x989680 ;  /* 0x009896800000895d */ /* 0x004fea0003900000 */
[----:B------:R-:W2:Y:S02]  /*8c80*/  @!P0 SYNCS.PHASECHK.TRANS64 P0, [R3+URZ+0x78], R12 ;  /* 0x0000780c030085a7 */ /* 0x000ea400080010ff */
[----:B--2---:R-:W-:Y:S05]  /*8c90*/  @!P0 BRA `(.L_x_166) ;  /* 0xfffffffc00f08947 */ /* 0x004fea000383ffff */
[----:B------:R-:W-:Y:S05]  /*8ca0*/  BRA `(.L_x_167) ;  /* 0xffffffbc00607947 */ /* 0x000fea000383ffff */
.L_x_79:
[----:B------:R-:W-:-:S07]  /*8cb0*/  MOV R0, UR7 ;  /* 0x0000000700007c02 */ /* 0x000fce0008000f00 */
.L_x_168:
[----:B-1----:R1:W3:Y:S02]  /*8cc0*/  SYNCS.PHASECHK.TRANS64.TRYWAIT P0, [R0+URZ+0x60], R3 ;  /* 0x00006003000075a7 */ /* 0x0022e400080011ff */
[----:B---3--:R-:W-:Y:S05]  /*8cd0*/  @!P0 NANOSLEEP.SYNCS 0x989680 ;  /* 0x009896800000895d */ /* 0x008fea0003900000 */
[----:B------:R-:W3:Y:S02]  /*8ce0*/  @!P0 SYNCS.PHASECHK.TRANS64 P0, [R0+URZ+0x60], R3 ;  /* 0x00006003000085a7 */ /* 0x000ee400080010ff */
[----:B---3--:R-:W-:Y:S05]  /*8cf0*/  @!P0 BRA `(.L_x_168) ;  /* 0xfffffffc00f08947 */ /* 0x008fea000383ffff */
[----:B------:R-:W-:Y:S05]  /*8d00*/  BRA `(.L_x_169) ;  /* 0xffffffbc00d07947 */ /* 0x000fea000383ffff */
.L_x_80:
[----:B-1----:R-:W-:-:S07]  /*8d10*/  MOV R0, UR7 ;  /* 0x0000000700007c02 */ /* 0x002fce0008000f00 */
.L_x_170:
[----:B-1----:R1:W3:Y:S02]  /*8d20*/  SYNCS.PHASECHK.TRANS64.TRYWAIT P0, [R0+URZ+0x68], R3 ;  /* 0x00006803000075a7 */ /* 0x0022e400080011ff */
[----:B---3--:R-:W-:Y:S05]  /*8d30*/  @!P0 NANOSLEEP.SYNCS 0x989680 ;  /* 0x009896800000895d */ /* 0x008fea0003900000 */
[----:B------:R-:W3:Y:S02]  /*8d40*/  @!P0 SYNCS.PHASECHK.TRANS64 P0, [R0+URZ+0x68], R3 ;  /* 0x00006803000085a7 */ /* 0x000ee400080010ff */
[----:B---3--:R-:W-:Y:S05]  /*8d50*/  @!P0 BRA `(.L_x_170) ;  /* 0xfffffffc00f08947 */ /* 0x008fea000383ffff */
[----:B------:R-:W-:Y:S05]  /*8d60*/  BRA `(.L_x_171) ;  /* 0xffffffbc00c07947 */ /* 0x000fea000383ffff */
.L_x_81:
[----:B-1----:R-:W-:-:S07]  /*8d70*/  MOV R0, UR7 ;  /* 0x0000000700007c02 */ /* 0x002fce0008000f00 */
.L_x_172:
[----:B-1----:R1:W3:Y:S02]  /*8d80*/  SYNCS.PHASECHK.TRANS64.TRYWAIT P0, [R0+URZ+0x70], R3 ;  /* 0x00007003000075a7 */ /* 0x0022e400080011ff */
[----:B---3--:R-:W-:Y:S05]  /*8d90*/  @!P0 NANOSLEEP.SYNCS 0x989680 ;  /* 0x009896800000895d */ /* 0x008fea0003900000 */
[----:B------:R-:W3:Y:S02]  /*8da0*/  @!P0 SYNCS.PHASECHK.TRANS64 P0, [R0+URZ+0x70], R3 ;  /* 0x00007003000085a7 */ /* 0x000ee400080010ff */
[----:B---3--:R-:W-:Y:S05]  /*8db0*/  @!P0 BRA `(.L_x_172) ;  /* 0xfffffffc00f08947 */ /* 0x008fea000383ffff */
[----:B------:R-:W-:Y:S05]  /*8dc0*/  BRA `(.L_x_173) ;  /* 0xffffffbc00b07947 */ /* 0x000fea000383ffff */
.L_x_83:
[----:B--2---:R2:W4:Y:S02]  /*8dd0*/  SYNCS.PHASECHK.TRANS64.TRYWAIT P0, [R0+URZ+0x90], R3 ;  /* 0x00009003000075a7 */ /* 0x00452400080011ff */
[----:B----4-:R-:W-:Y:S05]  /*8de0*/  @!P0 NANOSLEEP.SYNCS 0x989680 ;  /* 0x009896800000895d */ /* 0x010fea0003900000 */
[----:B------:R-:W4:Y:S02]  /*8df0*/  @!P0 SYNCS.PHASECHK.TRANS64 P0, [R0+URZ+0x90], R3 ;  /* 0x00009003000085a7 */ /* 0x000f2400080010ff */
[----:B----4-:R-:W-:Y:S05]  /*8e00*/  @!P0 BRA `(.L_x_83) ;  /* 0xfffffffc00f08947 */ /* 0x010fea000383ffff */
[----:B------:R-:W-:Y:S05]  /*8e10*/  BRA `(.L_x_174) ;  /* 0xffffffc000787947 */ /* 0x000fea000383ffff */
.L_x_94:
[----:B-1----:R-:W-:Y:S04]  /*8e20*/  MOV R0, UR48 ;  /* 0x0000003000007c02 */ /* 0x002fe80008000f00 */
[----:B------:R1:W3:Y:S03]  /*8e30*/  SYNCS.PHASECHK.TRANS64.TRYWAIT P1, [R0+URZ+0x40], R5 ;  /* 0x00004005000075a7 */ /* 0x0002e600080211ff */
[----:B---3--:R-:W-:Y:S05]  /*8e40*/  @!P1 NANOSLEEP.SYNCS 0x989680 ;  /* 0x009896800000995d */ /* 0x008fea0003900000 */
[----:B------:R-:W3:Y:S02]  /*8e50*/  @!P1 SYNCS.PHASECHK.TRANS64 P1, [R0+URZ+0x40], R5 ;  /* 0x00004005000095a7 */ /* 0x000ee400080210ff */
[----:B---3--:R-:W-:Y:S05]  /*8e60*/  @!P1 BRA `(.L_x_94) ;  /* 0xfffffffc00ec9947 */ /* 0x008fea000383ffff */
[----:B------:R-:W-:Y:S05]  /*8e70*/  BRA `(.L_x_93) ;  /* 0xffffffcc00847947 */ /* 0x000fea000383ffff */
.L_x_96:
[----:B-1----:R1:W4:Y:S02]  /*8e80*/  SYNCS.PHASECHK.TRANS64.TRYWAIT P0, [R88+URZ+0xb0], R3 ;  /* 0x0000b003580075a7 */ /* 0x00232400080011ff */
[----:B----4-:R-:W-:Y:S05]  /*8e90*/  @!P0 NANOSLEEP.SYNCS 0x989680 ;  /* 0x009896800000895d */ /* 0x010fea0003900000 */
[----:B------:R-:W4:Y:S02]  /*8ea0*/  @!P0 SYNCS.PHASECHK.TRANS64 P0, [R88+URZ+0xb0], R3 ;  /* 0x0000b003580085a7 */ /* 0x000f2400080010ff */
[----:B----4-:R-:W-:Y:S05]  /*8eb0*/  @!P0 BRA `(.L_x_96) ;  /* 0xfffffffc00f08947 */ /* 0x010fea000383ffff */
[----:B------:R-:W-:Y:S05]  /*8ec0*/  BRA `(.L_x_95) ;  /* 0xffffffcc00ac7947 */ /* 0x000fea000383ffff */
.L_x_105:
[----:B-1----:R1:W2:Y:S02]  /*8ed0*/  SYNCS.PHASECHK.TRANS64.TRYWAIT P0, [R3+URZ+0x40], R0 ;  /* 0x00004000030075a7 */ /* 0x0022a400080011ff */
[----:B--2---:R-:W-:Y:S05]  /*8ee0*/  @!P0 NANOSLEEP.SYNCS 0x989680 ;  /* 0x009896800000895d */ /* 0x004fea0003900000 */
[----:B------:R-:W2:Y:S02]  /*8ef0*/  @!P0 SYNCS.PHASECHK.TRANS64 P0, [R3+URZ+0x40], R0 ;  /* 0x00004000030085a7 */ /* 0x000ea400080010ff */
[----:B--2---:R-:W-:Y:S05]  /*8f00*/  @!P0 BRA `(.L_x_105) ;  /* 0xfffffffc00f08947 */ /* 0x004fea000383ffff */
[----:B------:R-:W-:Y:S05]  /*8f10*/  BRA `(.L_x_104) ;  /* 0xffffffd400c87947 */ /* 0x000fea000383ffff */
.L_x_113:
[----:B-1----:R1:W2:Y:S02]  /*8f20*/  SYNCS.PHASECHK.TRANS64.TRYWAIT P0, [R92+URZ+0x40], R5 ;  /* 0x000040055c0075a7 */ /* 0x0022a400080011ff */
[----:B--2---:R-:W-:Y:S05]  /*8f30*/  @!P0 NANOSLEEP.SYNCS 0x989680 ;  /* 0x009896800000895d */ /* 0x004fea0003900000 */
[----:B------:R-:W2:Y:S02]  /*8f40*/  @!P0 SYNCS.PHASECHK.TRANS64 P0, [R92+URZ+0x40], R5 ;  /* 0x000040055c0085a7 */ /* 0x000ea400080010ff */
[----:B--2---:R-:W-:Y:S05]  /*8f50*/  @!P0 BRA `(.L_x_113) ;  /* 0xfffffffc00f08947 */ /* 0x004fea000383ffff */
[----:B------:R-:W-:Y:S05]  /*8f60*/  BRA `(.L_x_112) ;  /* 0xffffffe000087947 */ /* 0x000fea000383ffff */
.L_x_121:
[----:B-1----:R1:W2:Y:S02]  /*8f70*/  SYNCS.PHASECHK.TRANS64.TRYWAIT P0, [R92+URZ+0x40], R5 ;  /* 0x000040055c0075a7 */ /* 0x0022a400080011ff */
[----:B--2---:R-:W-:Y:S05]  /*8f80*/  @!P0 NANOSLEEP.SYNCS 0x989680 ;  /* 0x009896800000895d */ /* 0x004fea0003900000 */
[----:B------:R-:W2:Y:S02]  /*8f90*/  @!P0 SYNCS.PHASECHK.TRANS64 P0, [R92+URZ+0x40], R5 ;  /* 0x000040055c0085a7 */ /* 0x000ea400080010ff */
[----:B--2---:R-:W-:Y:S05]  /*8fa0*/  @!P0 BRA `(.L_x_121) ;  /* 0xfffffffc00f08947 */ /* 0x004fea000383ffff */
[----:B------:R-:W-:Y:S05]  /*8fb0*/  BRA `(.L_x_120) ;  /* 0xffffffe800487947 */ /* 0x000fea000383ffff */
        .weak           $__internal_0_$__cuda_sm10x_tcgen05_guardrail_trap_col_being_dealloced_not_returned_by_alloc
        .type           $__internal_0_$__cuda_sm10x_tcgen05_guardrail_trap_col_being_dealloced_not_returned_by_alloc,@function
        .size           $__internal_0_$__cuda_sm10x_tcgen05_guardrail_trap_col_being_dealloced_not_returned_by_alloc,($__internal_1_$__cuda_sm10x_tcgen05_guardrail_trap_phase_invalid_during_alloc - $__internal_0_$__cuda_sm10x_tcgen05_guardrail_trap_col_being_dealloced_not_returned_by_alloc)
$__internal_0_$__cuda_sm10x_tcgen05_guardrail_trap_col_being_dealloced_not_returned_by_alloc:
[----:B------:R-:W-:Y:S05]  /*8fc0*/  BPT.TRAP 0x1 ;  /* 0x000000040000795c */ /* 0x000fea0000300000 */
[----:B------:R-:W-:-:S04]  /*8fd0*/  HFMA2 R3, -RZ, RZ, 0, 0 ;  /* 0x00000000ff037431 */ /* 0x000fc800000001ff */
[----:B------:R-:W-:Y:S05]  /*8fe0*/  RET.REL.NODEC R2 `(_ZN7cutlass13device_kernelINS_4gemm6kernel13GemmUniversalIN4cute5tupleIJiiiiEEENS1_10collective13CollectiveMmaINS1_35MainloopSm100TmaUmmaWarpSpecializedILi4ELi2ELi4ENS5_IJNS4_1CILi1EEESB_SB_EEEEENS5_IJNSA_ILi128EEENSA_ILi64EEESF_EEENS_10tfloat32_tENS5_IJlSB_lEEESH_SI_NS4_8TiledMMAINS4_8MMA_AtomIJNS4_17SM100_MMA_TF32_SSISH_SH_fLi128ELi64ELNS4_4UMMA5MajorE0ELSN_0ELNSM_7ScaleInE0ELSO_0EEEEEENS4_6LayoutISC_NS5_IJNSA_ILi0EEESS_SS_EEEEENS5_IJNS4_10UnderscoreESV_SV_EEEEENS4_13SM90_TMA_LOADENS4_14ComposedLayoutINS4_7SwizzleILi3ELi4ELi3EEENS4_18smem_ptr_flag_bitsILi32EEENSR_INS5_IJNSA_ILi8EEENSA_ILi32EEEEEENS5_IJS15_SB_EEEEEEEvNS4_8identityESY_S19_vS1A_EENS_8epilogue10collective18CollectiveEpilogueINS1C_23Sm100TmaWarpSpecializedILi4ELi2ELi16ELb1ELb0EEEJSG_NS5_IJNSR_ISE_SB_EENSR_INSA_ILi16EEESB_EEEEESH_SI_SH_SI_NS1C_6fusion15FusionCallbacksIS1G_NS1L_17LinearCombinationISH_fSH_fLNS_15FloatRoundStyleE2EEESG_S1K_JEEENS4_5SM1004TMEM4LOAD26SM100_TMEM_LOAD_32dp32b16xESY_NSZ_INS10_ILi2ELi4ELi3EEES13_NSR_INS5_IJS14_S1I_EEENS5_IJS1I_SB_EEEEEEENS4_39AutoVectorizingCopyWithAssumedAlignmentILi128EEENS4_14SM90_TMA_STOREES1Z_S21_S21_EEEvvEEEEvNT_6ParamsE) ;  /* 0xffffff7002047950 */ /* 0x000fea0003c3ffff */
        .weak           $__internal_1_$__cuda_sm10x_tcgen05_guardrail_trap_phase_invalid_during_alloc
        .type           $__internal_1_$__cuda_sm10x_tcgen05_guardrail_trap_phase_invalid_during_alloc,@function
        .size           $__internal_1_$__cuda_sm10x_tcgen05_guardrail_trap_phase_invalid_during_alloc,($__internal_2_$__cuda_sm10x_tcgen05_guardrail_trap_unallocated_columns_being_dealloced - $__internal_1_$__cuda_sm10x_tcgen05_guardrail_trap_phase_invalid_during_alloc)
$__internal_1_$__cuda_sm10x_tcgen05_guardrail_trap_phase_invalid_during_alloc:
[----:B------:R-:W-:Y:S05]  /*8ff0*/  BPT.TRAP 0x1 ;  /* 0x000000040000795c */ /* 0x000fea0000300000 */
[----:B------:R-:W-:-:S04]  /*9000*/  MOV R3, 0x0 ;  /* 0x0000000000037802 */ /* 0x000fc80000000f00 */
[----:B------:R-:W-:Y:S05]  /*9010*/  RET.REL.NODEC R2 `(_ZN7cutlass13device_kernelINS_4gemm6kernel13GemmUniversalIN4cute5tupleIJiiiiEEENS1_10collective13CollectiveMmaINS1_35MainloopSm100TmaUmmaWarpSpecializedILi4ELi2ELi4ENS5_IJNS4_1CILi1EEESB_SB_EEEEENS5_IJNSA_ILi128EEENSA_ILi64EEESF_EEENS_10tfloat32_tENS5_IJlSB_lEEESH_SI_NS4_8TiledMMAINS4_8MMA_AtomIJNS4_17SM100_MMA_TF32_SSISH_SH_fLi128ELi64ELNS4_4UMMA5MajorE0ELSN_0ELNSM_7ScaleInE0ELSO_0EEEEEENS4_6LayoutISC_NS5_IJNSA_ILi0EEESS_SS_EEEEENS5_IJNS4_10UnderscoreESV_SV_EEEEENS4_13SM90_TMA_LOADENS4_14ComposedLayoutINS4_7SwizzleILi3ELi4ELi3EEENS4_18smem_ptr_flag_bitsILi32EEENSR_INS5_IJNSA_ILi8EEENSA_ILi32EEEEEENS5_IJS15_SB_EEEEEEEvNS4_8identityESY_S19_vS1A_EENS_8epilogue10collective18CollectiveEpilogueINS1C_23Sm100TmaWarpSpecializedILi4ELi2ELi16ELb1ELb0EEEJSG_NS5_IJNSR_ISE_SB_EENSR_INSA_ILi16EEESB_EEEEESH_SI_SH_SI_NS1C_6fusion15FusionCallbacksIS1G_NS1L_17LinearCombinationISH_fSH_fLNS_15FloatRoundStyleE2EEESG_S1K_JEEENS4_5SM1004TMEM4LOAD26SM100_TMEM_LOAD_32dp32b16xESY_NSZ_INS10_ILi2ELi4ELi3EEES13_NSR_INS5_IJS14_S1I_EEENS5_IJS1I_SB_EEEEEEENS4_39AutoVectorizingCopyWithAssumedAlignmentILi128EEENS4_14SM90_TMA_STOREES1Z_S21_S21_EEEvvEEEEvNT_6ParamsE) ;  /* 0xffffff6c02f87950 */ /* 0x000fea0003c3ffff */
        .weak           $__internal_2_$__cuda_sm10x_tcgen05_guardrail_trap_unallocated_columns_being_dealloced
        .type           $__internal_2_$__cuda_sm10x_tcgen05_guardrail_trap_unallocated_columns_being_dealloced,@function
        .size           $__internal_2_$__cuda_sm10x_tcgen05_guardrail_trap_unallocated_columns_being_dealloced,(.L_x_176 - $__internal_2_$__cuda_sm10x_tcgen05_guardrail_trap_unallocated_columns_being_dealloced)
$__internal_2_$__cuda_sm10x_tcgen05_guardrail_trap_unallocated_columns_being_dealloced:
[----:B------:R-:W-:Y:S05]  /*9020*/  BPT.TRAP 0x1 ;  /* 0x000000040000795c */ /* 0x000fea0000300000 */
[----:B------:R-:W-:-:S04]  /*9030*/  HFMA2 R3, -RZ, RZ, 0, 0 ;  /* 0x00000000ff037431 */ /* 0x000fc800000001ff */
[----:B------:R-:W-:Y:S05]  /*9040*/  RET.REL.NODEC R2 `(_ZN7cutlass13device_kernelINS_4gemm6kernel13GemmUniversalIN4cute5tupleIJiiiiEEENS1_10collective13CollectiveMmaINS1_35MainloopSm100TmaUmmaWarpSpecializedILi4ELi2ELi4ENS5_IJNS4_1CILi1EEESB_SB_EEEEENS5_IJNSA_ILi128EEENSA_ILi64EEESF_EEENS_10tfloat32_tENS5_IJlSB_lEEESH_SI_NS4_8TiledMMAINS4_8MMA_AtomIJNS4_17SM100_MMA_TF32_SSISH_SH_fLi128ELi64ELNS4_4UMMA5MajorE0ELSN_0ELNSM_7ScaleInE0ELSO_0EEEEEENS4_6LayoutISC_NS5_IJNSA_ILi0EEESS_SS_EEEEENS5_IJNS4_10UnderscoreESV_SV_EEEEENS4_13SM90_TMA_LOADENS4_14ComposedLayoutINS4_7SwizzleILi3ELi4ELi3EEENS4_18smem_ptr_flag_bitsILi32EEENSR_INS5_IJNSA_ILi8EEENSA_ILi32EEEEEENS5_IJS15_SB_EEEEEEEvNS4_8identityESY_S19_vS1A_EENS_8epilogue10collective18CollectiveEpilogueINS1C_23Sm100TmaWarpSpecializedILi4ELi2ELi16ELb1ELb0EEEJSG_NS5_IJNSR_ISE_SB_EENSR_INSA_ILi16EEESB_EEEEESH_SI_SH_SI_NS1C_6fusion15FusionCallbacksIS1G_NS1L_17LinearCombinationISH_fSH_fLNS_15FloatRoundStyleE2EEESG_S1K_JEEENS4_5SM1004TMEM4LOAD26SM100_TMEM_LOAD_32dp32b16xESY_NSZ_INS10_ILi2ELi4ELi3EEES13_NSR_INS5_IJS14_S1I_EEENS5_IJS1I_SB_EEEEEEENS4_39AutoVectorizingCopyWithAssumedAlignmentILi128EEENS4_14SM90_TMA_STOREES1Z_S21_S21_EEEvvEEEEvNT_6ParamsE) ;  /* 0xffffff6c02ec7950 */ /* 0x000fea0003c3ffff */
.L_x_175:
[----:B------:R-:W-:-:S00]  /*9050*/  BRA `(.L_x_175) ;  /* 0xfffffffc00fc7947 */ /* 0x000fc0000383ffff */
[----:B------:R-:W-:-:S00]  /*9060*/  NOP ;  /* 0x0000000000007918 */ /* 0x000fc00000000000 */
        /* <DEDUP_REMOVED lines=9> */
.L_x_176:


//--------------------- .nv.global.init           --------------------------
	.section	.nv.global.init,"aw",@progbits
.nv.global.init:
	.type		$str$27,@object
	.size		$str$27,($str$28 - $str$27)
$str$27:
        /*0000*/ 	.byte	0x28, 0x61, 0x64, 0x64, 0x72, 0x65, 0x73, 0x73, 0x20, 0x26, 0x20, 0x6d, 0x61, 0x73, 0x6b, 0x29
        /*0010*/ 	.byte	0x20, 0x3d, 0x3d, 0x20, 0x30, 0x00
	.type		$str$28,@object
	.size		$str$28,($str$26 - $str$28)
$str$28:
        /*0016*/ 	.byte	0x2f, 0x74, 0x6d, 0x70, 0x2f, 0x63, 0x75, 0x74, 0x6c, 0x61, 0x73, 0x73, 0x5f, 0x73, 0x77, 0x65
        /*0026*/ 	.byte	0x65, 0x70, 0x5f, 0x73, 0x72, 0x63, 0x2f, 0x69, 0x6e, 0x63, 0x6c, 0x75, 0x64, 0x65, 0x2f, 0x63
        /*0036*/ 	.byte	0x75, 0x74, 0x65, 0x2f, 0x70, 0x6f, 0x69, 0x6e, 0x74, 0x65, 0x72, 0x5f, 0x66, 0x6c, 0x61, 0x67
        /*0046*/ 	.byte	0x67, 0x65, 0x64, 0x2e, 0x68, 0x70, 0x70, 0x00
	.type		$str$26,@object
	.size		$str$26,($str$25 - $str$26)
$str$26:
        /*004e*/ 	.byte	0x2f, 0x74, 0x6d, 0x70, 0x2f, 0x63, 0x75, 0x74, 0x6c, 0x61, 0x73, 0x73, 0x5f, 0x73, 0x77, 0x65
        /*005e*/ 	.byte	0x65, 0x70, 0x5f, 0x73, 0x72, 0x63, 0x2f, 0x69, 0x6e, 0x63, 0x6c, 0x75, 0x64, 0x65, 0x2f, 0x63
        /*006e*/ 	.byte	0x75, 0x74, 0x65, 0x2f, 0x61, 0x74, 0x6f, 0x6d, 0x2f, 0x63, 0x6f, 0x70, 0x79, 0x5f, 0x74, 0x72
        /*007e*/ 	.byte	0x61, 0x69, 0x74, 0x73, 0x5f, 0x73, 0x6d, 0x31, 0x30, 0x30, 0x2e, 0x68, 0x70, 0x70, 0x00
	.type		$str$25,@object
	.size		$str$25,(__unnamed_1 - $str$25)
$str$25:
        /*008d*/ 	.byte	0x28, 0x28, 0x75, 0x69, 0x6e, 0x74, 0x33, 0x32, 0x5f, 0x74, 0x28, 0x74, 0x68, 0x72, 0x65, 0x61
        /*009d*/ 	.byte	0x64, 0x49, 0x64, 0x78, 0x2e, 0x78, 0x29, 0x20, 0x2f, 0x20, 0x33, 0x32, 0x29, 0x20, 0x25, 0x20
        /*00ad*/ 	.byte	0x34, 0x29, 0x20, 0x3d, 0x3d, 0x20, 0x28, 0x28, 0x28, 0x74, 0x6d, 0x65, 0x6d, 0x5f, 0x61, 0x64
        /*00bd*/ 	.byte	0x64, 0x72, 0x20, 0x3e, 0x3e, 0x20, 0x31, 0x36, 0x29, 0x20, 0x2f, 0x20, 0x33, 0x32, 0x29, 0x20
        /*00cd*/ 	.byte	0x25, 0x20, 0x34, 0x29, 0x00
	.type		__unnamed_1,@object
	.size		__unnamed_1,(__unnamed_2 - __unnamed_1)
__unnamed_1:
        /*00d2*/ 	.byte	0x61, 0x75, 0x74, 0x6f, 0x20, 0x63, 0x75, 0x74, 0x65, 0x3a, 0x3a, 0x61, 0x73, 0x5f, 0x70, 0x6f
        /* <DEDUP_REMOVED lines=24> */
        /*0262*/ 	.byte	0x32, 0x30, 0x34, 0x38, 0x3e, 0x3e, 0x3e, 0x3e, 0x5d, 0x00
	.type		__unnamed_2,@object
	.size		__unnamed_2,(.L_2 - __unnamed_2)
__unnamed_2:
        /* <DEDUP_REMOVED lines=42> */
        /*050c*/ 	.byte	0x3e, 0x5d, 0x00
.L_2:


//--------------------- .nv.shared._ZN7cutlass13device_kernelINS_4gemm6kernel13GemmUniversalIN4cute5tupleIJiiiiEEENS1_10collective13CollectiveMmaINS1_35MainloopSm100TmaUmmaWarpSpecializedILi4ELi2ELi4ENS5_IJNS4_1CILi1EEESB_SB_EEEEENS5_IJNSA_ILi128EEENSA_ILi64EEESF_EEENS_10tfloat32_tENS5_IJlSB_lEEESH_SI_NS4_8TiledMMAINS4_8MMA_AtomIJNS4_17SM100_MMA_TF32_SSISH_SH_fLi128ELi64ELNS4_4UMMA5MajorE0ELSN_0ELNSM_7ScaleInE0ELSO_0EEEEEENS4_6LayoutISC_NS5_IJNSA_ILi0EEESS_SS_EEEEENS5_IJNS4_10UnderscoreESV_SV_EEEEENS4_13SM90_TMA_LOADENS4_14ComposedLayoutINS4_7SwizzleILi3ELi4ELi3EEENS4_18smem_ptr_flag_bitsILi32EEENSR_INS5_IJNSA_ILi8EEENSA_ILi32EEEEEENS5_IJS15_SB_EEEEEEEvNS4_8identityESY_S19_vS1A_EENS_8epilogue10collective18CollectiveEpilogueINS1C_23Sm100TmaWarpSpecializedILi4ELi2ELi16ELb1ELb0EEEJSG_NS5_IJNSR_ISE_SB_EENSR_INSA_ILi16EEESB_EEEEESH_SI_SH_SI_NS1C_6fusion15FusionCallbacksIS1G_NS1L_17LinearCombinationISH_fSH_fLNS_15FloatRoundStyleE2EEESG_S1K_JEEENS4_5SM1004TMEM4LOAD26SM100_TMEM_LOAD_32dp32b16xESY_NSZ_INS10_ILi2ELi4ELi3EEES13_NSR_INS5_IJS14_S1I_EEENS5_IJS1I_SB_EEEEEEENS4_39AutoVectorizingCopyWithAssumedAlignmentILi128EEENS4_14SM90_TMA_STOREES1Z_S21_S21_EEEvvEEEEvNT_6ParamsE --------------------------
	.section	.nv.shared._ZN7cutlass13device_kernelINS_4gemm6kernel13GemmUniversalIN4cute5tupleIJiiiiEEENS1_10collective13CollectiveMmaINS1_35MainloopSm100TmaUmmaWarpSpecializedILi4ELi2ELi4ENS5_IJNS4_1CILi1EEESB_SB_EEEEENS5_IJNSA_ILi128EEENSA_ILi64EEESF_EEENS_10tfloat32_tENS5_IJlSB_lEEESH_SI_NS4_8TiledMMAINS4_8MMA_AtomIJNS4_17SM100_MMA_TF32_SSISH_SH_fLi128ELi64ELNS4_4UMMA5MajorE0ELSN_0ELNSM_7ScaleInE0ELSO_0EEEEEENS4_6LayoutISC_NS5_IJNSA_ILi0EEESS_SS_EEEEENS5_IJNS4_10UnderscoreESV_SV_EEEEENS4_13SM90_TMA_LOADENS4_14ComposedLayoutINS4_7SwizzleILi3ELi4ELi3EEENS4_18smem_ptr_flag_bitsILi32EEENSR_INS5_IJNSA_ILi8EEENSA_ILi32EEEEEENS5_IJS15_SB_EEEEEEEvNS4_8identityESY_S19_vS1A_EENS_8epilogue10collective18CollectiveEpilogueINS1C_23Sm100TmaWarpSpecializedILi4ELi2ELi16ELb1ELb0EEEJSG_NS5_IJNSR_ISE_SB_EENSR_INSA_ILi16EEESB_EEEEESH_SI_SH_SI_NS1C_6fusion15FusionCallbacksIS1G_NS1L_17LinearCombinationISH_fSH_fLNS_15FloatRoundStyleE2EEESG_S1K_JEEENS4_5SM1004TMEM4LOAD26SM100_TMEM_LOAD_32dp32b16xESY_NSZ_INS10_ILi2ELi4ELi3EEES13_NSR_INS5_IJS14_S1I_EEENS5_IJS1I_SB_EEEEEEENS4_39AutoVectorizingCopyWithAssumedAlignmentILi128EEENS4_14SM90_TMA_STOREES1Z_S21_S21_EEEvvEEEEvNT_6ParamsE,"aw",@nobits
	.sectionflags	@""
	.align	16
	.zero		1024


//--------------------- .nv.shared.reserved.0     --------------------------
	.section	.nv.shared.reserved.0,"aw",@nobits
	.weak		__nv_reservedSMEM_offset_0_alias
	.size		__nv_reservedSMEM_offset_0_alias, 0, 64
	.other		__nv_reservedSMEM_offset_0_alias,@"STO_CUDA_RESERVED_SHARED STV_DEFAULT"
__nv_reservedSMEM_offset_0_alias:
	.zero		0
.nv.shared.reserved.0:
	.zero		64
	.weak		__nv_reservedSMEM_tcgen05_partition
	.type		__nv_reservedSMEM_tcgen05_partition,@object
	.size		__nv_reservedSMEM_tcgen05_partition,(.L_0 - __nv_reservedSMEM_tcgen05_partition)
__nv_reservedSMEM_tcgen05_partition:
	.zero		32
.L_0:


//--------------------- .nv.global                --------------------------
	.section	.nv.global,"aw",@nobits
.nv.global:
	.type		_ZN39_INTERNAL_66741d86_4_k_cu_058f2d64_99354cute1_E,@object
	.size		_ZN39_INTERNAL_66741d86_4_k_cu_058f2d64_99354cute1_E,(_ZN39_INTERNAL_66741d86_4_k_cu_058f2d64_99354cuda3std3__45__cpo6cbeginE - _ZN39_INTERNAL_66741d86_4_k_cu_058f2d64_99354cute1_E)
_ZN39_INTERNAL_66741d86_4_k_cu_058f2d64_99354cute1_E:
	.zero		1
	.type		_ZN39_INTERNAL_66741d86_4_k_cu_058f2d64_99354cuda3std3__45__cpo6cbeginE,@object
	.size		_ZN39_INTERNAL_66741d86_4_k_cu_058f2d64_99354cuda3std3__45__cpo6cbeginE,(_ZN39_INTERNAL_66741d86_4_k_cu_058f2d64_99354cuda3std3__48in_placeE - _ZN39_INTERNAL_66741d86_4_k_cu_058f2d64_99354cuda3std3__45__cpo6cbeginE)
_ZN39_INTERNAL_66741d86_4_k_cu_058f2d64_99354cuda3std3__45__cpo6cbeginE:
	.zero		1
	.type		_ZN39_INTERNAL_66741d86_4_k_cu_058f2d64_99354cuda3std3__48in_placeE,@object
	.size		_ZN39_INTERNAL_66741d86_4_k_cu_058f2d64_99354cuda3std3__48in_placeE,(_ZN39_INTERNAL_66741d86_4_k_cu_058f2d64_99354cuda3std6ranges3__45__cpo9iter_moveE - _ZN39_INTERNAL_66741d86_4_k_cu_058f2d64_99354cuda3std3__48in_placeE)
_ZN39_INTERNAL_66741d86_4_k_cu_058f2d64_99354cuda3std3__48in_placeE:
	.zero		1
	.type		_ZN39_INTERNAL_66741d86_4_k_cu_058f2d64_99354cuda3std6ranges3__45__cpo9iter_moveE,@object
	.size		_ZN39_INTERNAL_66741d86_4_k_cu_058f2d64_99354cuda3std6ranges3__45__cpo9iter_moveE,(_ZN39_INTERNAL_66741d86_4_k_cu_058f2d64_99354cuda3std3__45__cpo5beginE - _ZN39_INTERNAL_66741d86_4_k_cu_058f2d64_99354cuda3std6ranges3__45__cpo9iter_moveE)
_ZN39_INTERNAL_66741d86_4_k_cu_058f2d64_99354cuda3std6ranges3__45__cpo9iter_moveE:
	.zero		1
	.type		_ZN39_INTERNAL_66741d86_4_k_cu_058f2d64_99354cuda3std3__45__cpo5beginE,@object
	.size		_ZN39_INTERNAL_66741d86_4_k_cu_058f2d64_99354cuda3std3__45__cpo5beginE,(_ZN39_INTERNAL_66741d86_4_k_cu_058f2d64_99354cuda3std3__441_GLOBAL__N__66741d86_4_k_cu_058f2d64_99356ignoreE - _ZN39_INTERNAL_66741d86_4_k_cu_058f2d64_99354cuda3std3__45__cpo5beginE)
_ZN39_INTERNAL_66741d86_4_k_cu_058f2d64_99354cuda3std3__45__cpo5beginE:
	.zero		1
	.type		_ZN39_INTERNAL_66741d86_4_k_cu_058f2d64_99354cuda3std3__441_GLOBAL__N__66741d86_4_k_cu_058f2d64_99356ignoreE,@object
	.size		_ZN39_INTERNAL_66741d86_4_k_cu_058f2d64_99354cuda3std3__441_GLOBAL__N__66741d86_4_k_cu_058f2d64_99356ignoreE,(_ZN39_INTERNAL_66741d86_4_k_cu_058f2d64_99354cute7productE - _ZN39_INTERNAL_66741d86_4_k_cu_058f2d64_99354cuda3std3__441_GLOBAL__N__66741d86_4_k_cu_058f2d64_99356ignoreE)
_ZN39_INTERNAL_66741d86_4_k_cu_058f2d64_99354cuda3std3__441_GLOBAL__N__66741d86_4_k_cu_058f2d64_99356ignoreE:
	.zero		1
	.type		_ZN39_INTERNAL_66741d86_4_k_cu_058f2d64_99354cute7productE,@object
	.size		_ZN39_INTERNAL_66741d86_4_k_cu_058f2d64_99354cute7productE,(_ZN39_INTERNAL_66741d86_4_k_cu_058f2d64_99354cuda3std3__45__cpo3endE - _ZN39_INTERNAL_66741d86_4_k_cu_058f2d64_99354cute7productE)
_ZN39_INTERNAL_66741d86_4_k_cu_058f2d64_99354cute7productE:
	.zero		1
	.type		_ZN39_INTERNAL_66741d86_4_k_cu_058f2d64_99354cuda3std3__45__cpo3endE,@object
	.size		_ZN39_INTERNAL_66741d86_4_k_cu_058f2d64_99354cuda3std3__45__cpo3endE,(_ZN39_INTERNAL_66741d86_4_k_cu_058f2d64_99354cuda3std3__419piecewise_constructE - _ZN39_INTERNAL_66741d86_4_k_cu_058f2d64_99354cuda3std3__45__cpo3endE)
_ZN39_INTERNAL_66741d86_4_k_cu_058f2d64_99354cuda3std3__45__cpo3endE:
	.zero		1
	.type		_ZN39_INTERNAL_66741d86_4_k_cu_058f2d64_99354cuda3std3__419piecewise_constructE,@object
	.size		_ZN39_INTERNAL_66741d86_4_k_cu_058f2d64_99354cuda3std3__419piecewise_constructE,(_ZN39_INTERNAL_66741d86_4_k_cu_058f2d64_99354cuda3std3__45__cpo4cendE - _ZN39_INTERNAL_66741d86_4_k_cu_058f2d64_99354cuda3std3__419piecewise_constructE)
_ZN39_INTERNAL_66741d86_4_k_cu_058f2d64_99354cuda3std3__419piecewise_constructE:
	.zero		1
	.type		_ZN39_INTERNAL_66741d86_4_k_cu_058f2d64_99354cuda3std3__45__cpo4cendE,@object
	.size		_ZN39_INTERNAL_66741d86_4_k_cu_058f2d64_99354cuda3std3__45__cpo4cendE,(_ZN39_INTERNAL_66741d86_4_k_cu_058f2d64_99354cuda3std6ranges3__45__cpo4swapE - _ZN39_INTERNAL_66741d86_4_k_cu_058f2d64_99354cuda3std3__45__cpo4cendE)
_ZN39_INTERNAL_66741d86_4_k_cu_058f2d64_99354cuda3std3__45__cpo4cendE:
	.zero		1
	.type		_ZN39_INTERNAL_66741d86_4_k_cu_058f2d64_99354cuda3std6ranges3__45__cpo4swapE,@object
	.size		_ZN39_INTERNAL_66741d86_4_k_cu_058f2d64_99354cuda3std6ranges3__45__cpo4swapE,(.L_10 - _ZN39_INTERNAL_66741d86_4_k_cu_058f2d64_99354cuda3std6ranges3__45__cpo4swapE)
_ZN39_INTERNAL_66741d86_4_k_cu_058f2d64_99354cuda3std6ranges3__45__cpo4swapE:
	.zero		1
.L_10:


//--------------------- .nv.constant0._ZN7cutlass13device_kernelINS_4gemm6kernel13GemmUniversalIN4cute5tupleIJiiiiEEENS1_10collective13CollectiveMmaINS1_35MainloopSm100TmaUmmaWarpSpecializedILi4ELi2ELi4ENS5_IJNS4_1CILi1EEESB_SB_EEEEENS5_IJNSA_ILi128EEENSA_ILi64EEESF_EEENS_10tfloat32_tENS5_IJlSB_lEEESH_SI_NS4_8TiledMMAINS4_8MMA_AtomIJNS4_17SM100_MMA_TF32_SSISH_SH_fLi128ELi64ELNS4_4UMMA5MajorE0ELSN_0ELNSM_7ScaleInE0ELSO_0EEEEEENS4_6LayoutISC_NS5_IJNSA_ILi0EEESS_SS_EEEEENS5_IJNS4_10UnderscoreESV_SV_EEEEENS4_13SM90_TMA_LOADENS4_14ComposedLayoutINS4_7SwizzleILi3ELi4ELi3EEENS4_18smem_ptr_flag_bitsILi32EEENSR_INS5_IJNSA_ILi8EEENSA_ILi32EEEEEENS5_IJS15_SB_EEEEEEEvNS4_8identityESY_S19_vS1A_EENS_8epilogue10collective18CollectiveEpilogueINS1C_23Sm100TmaWarpSpecializedILi4ELi2ELi16ELb1ELb0EEEJSG_NS5_IJNSR_ISE_SB_EENSR_INSA_ILi16EEESB_EEEEESH_SI_SH_SI_NS1C_6fusion15FusionCallbacksIS1G_NS1L_17LinearCombinationISH_fSH_fLNS_15FloatRoundStyleE2EEESG_S1K_JEEENS4_5SM1004TMEM4LOAD26SM100_TMEM_LOAD_32dp32b16xESY_NSZ_INS10_ILi2ELi4ELi3EEES13_NSR_INS5_IJS14_S1I_EEENS5_IJS1I_SB_EEEEEEENS4_39AutoVectorizingCopyWithAssumedAlignmentILi128EEENS4_14SM90_TMA_STOREES1Z_S21_S21_EEEvvEEEEvNT_6ParamsE --------------------------
	.section	.nv.constant0._ZN7cutlass13device_kernelINS_4gemm6kernel13GemmUniversalIN4cute5tupleIJiiiiEEENS1_10collective13CollectiveMmaINS1_35MainloopSm100TmaUmmaWarpSpecializedILi4ELi2ELi4ENS5_IJNS4_1CILi1EEESB_SB_EEEEENS5_IJNSA_ILi128EEENSA_ILi64EEESF_EEENS_10tfloat32_tENS5_IJlSB_lEEESH_SI_NS4_8TiledMMAINS4_8MMA_AtomIJNS4_17SM100_MMA_TF32_SSISH_SH_fLi128ELi64ELNS4_4UMMA5MajorE0ELSN_0ELNSM_7ScaleInE0ELSO_0EEEEEENS4_6LayoutISC_NS5_IJNSA_ILi0EEESS_SS_EEEEENS5_IJNS4_10UnderscoreESV_SV_EEEEENS4_13SM90_TMA_LOADENS4_14ComposedLayoutINS4_7SwizzleILi3ELi4ELi3EEENS4_18smem_ptr_flag_bitsILi32EEENSR_INS5_IJNSA_ILi8EEENSA_ILi32EEEEEENS5_IJS15_SB_EEEEEEEvNS4_8identityESY_S19_vS1A_EENS_8epilogue10collective18CollectiveEpilogueINS1C_23Sm100TmaWarpSpecializedILi4ELi2ELi16ELb1ELb0EEEJSG_NS5_IJNSR_ISE_SB_EENSR_INSA_ILi16EEESB_EEEEESH_SI_SH_SI_NS1C_6fusion15FusionCallbacksIS1G_NS1L_17LinearCombinationISH_fSH_fLNS_15FloatRoundStyleE2EEESG_S1K_JEEENS4_5SM1004TMEM4LOAD26SM100_TMEM_LOAD_32dp32b16xESY_NSZ_INS10_ILi2ELi4ELi3EEES13_NSR_INS5_IJS14_S1I_EEENS5_IJS1I_SB_EEEEEEENS4_39AutoVectorizingCopyWithAssumedAlignmentILi128EEENS4_14SM90_TMA_STOREES1Z_S21_S21_EEEvvEEEEvNT_6ParamsE,"a",@progbits
	.sectionflags	@""
	.align	4
.nv.constant0._ZN7cutlass13device_kernelINS_4gemm6kernel13GemmUniversalIN4cute5tupleIJiiiiEEENS1_10collective13CollectiveMmaINS1_35MainloopSm100TmaUmmaWarpSpecializedILi4ELi2ELi4ENS5_IJNS4_1CILi1EEESB_SB_EEEEENS5_IJNSA_ILi128EEENSA_ILi64EEESF_EEENS_10tfloat32_tENS5_IJlSB_lEEESH_SI_NS4_8TiledMMAINS4_8MMA_AtomIJNS4_17SM100_MMA_TF32_SSISH_SH_fLi128ELi64ELNS4_4UMMA5MajorE0ELSN_0ELNSM_7ScaleInE0ELSO_0EEEEEENS4_6LayoutISC_NS5_IJNSA_ILi0EEESS_SS_EEEEENS5_IJNS4_10UnderscoreESV_SV_EEEEENS4_13SM90_TMA_LOADENS4_14ComposedLayoutINS4_7SwizzleILi3ELi4ELi3EEENS4_18smem_ptr_flag_bitsILi32EEENSR_INS5_IJNSA_ILi8EEENSA_ILi32EEEEEENS5_IJS15_SB_EEEEEEEvNS4_8identityESY_S19_vS1A_EENS_8epilogue10collective18CollectiveEpilogueINS1C_23Sm100TmaWarpSpecializedILi4ELi2ELi16ELb1ELb0EEEJSG_NS5_IJNSR_ISE_SB_EENSR_INSA_ILi16EEESB_EEEEESH_SI_SH_SI_NS1C_6fusion15FusionCallbacksIS1G_NS1L_17LinearCombinationISH_fSH_fLNS_15FloatRoundStyleE2EEESG_S1K_JEEENS4_5SM1004TMEM4LOAD26SM100_TMEM_LOAD_32dp32b16xESY_NSZ_INS10_ILi2ELi4ELi3EEES13_NSR_INS5_IJS14_S1I_EEENS5_IJS1I_SB_EEEEEEENS4_39AutoVectorizingCopyWithAssumedAlignmentILi128EEENS4_14SM90_TMA_STOREES1Z_S21_S21_EEEvvEEEEvNT_6ParamsE:
	.zero		2944


//--------------------- SYMBOLS --------------------------

	.type		.nv.reservedSmem.offset0,@object
	.size		.nv.reservedSmem.offset0,0x4
	.type		.nv.reservedSmem.cap,@object
	.size		.nv.reservedSmem.cap,0x4
	.type		__assertfail,@function
